//
// Generated by NVIDIA NVVM Compiler
//
// Compiler Build ID: CL-36424714
// Cuda compilation tools, release 13.0, V13.0.88
// Based on NVVM 20.0.0
//

.version 9.0
.target sm_100
.address_size 64

	// .globl	_Z27update_forces_and_positionsP4Bodyi

.visible .entry _Z27update_forces_and_positionsP4Bodyi(
	.param .u64 .ptr .align 1 _Z27update_forces_and_positionsP4Bodyi_param_0,
	.param .u32 _Z27update_forces_and_positionsP4Bodyi_param_1
)
{
	.reg .pred 	%p<16>;
	.reg .b32 	%r<31>;
	.reg .b64 	%rd<15>;
	.reg .b64 	%fd<255>;

	ld.param.u64 	%rd6, [_Z27update_forces_and_positionsP4Bodyi_param_0];
	ld.param.u32 	%r13, [_Z27update_forces_and_positionsP4Bodyi_param_1];
	cvta.to.global.u64 	%rd1, %rd6;
	mov.u32 	%r15, %ctaid.x;
	mov.u32 	%r16, %ntid.x;
	mov.u32 	%r17, %tid.x;
	mad.lo.s32 	%r1, %r15, %r16, %r17;
	mul.wide.s32 	%rd7, %r1, 56;
	add.s64 	%rd2, %rd1, %rd7;
	and.b32  	%r2, %r13, 2147483644;
	mov.b32 	%r26, 0;
	add.s64 	%rd3, %rd1, 112;
$L__BB0_1:
	setp.lt.s32 	%p1, %r13, 1;
	mov.f64 	%fd222, 0d0000000000000000;
	mov.f64 	%fd223, %fd222;
	mov.f64 	%fd224, %fd222;
	@%p1 bra 	$L__BB0_23;
	setp.lt.u32 	%p2, %r13, 4;
	mov.f64 	%fd224, 0d0000000000000000;
	mov.b32 	%r30, 0;
	mov.f64 	%fd223, %fd224;
	mov.f64 	%fd222, %fd224;
	@%p2 bra 	$L__BB0_13;
	neg.s32 	%r27, %r1;
	mov.f64 	%fd224, 0d0000000000000000;
	mov.b32 	%r28, 0;
	mov.u64 	%rd14, %rd3;
$L__BB0_4:
	.pragma "nounroll";
	setp.eq.s32 	%p3, %r27, 0;
	@%p3 bra 	$L__BB0_6;
	ld.global.f64 	%fd62, [%rd14+-112];
	ld.global.f64 	%fd63, [%rd2];
	sub.f64 	%fd64, %fd62, %fd63;
	ld.global.f64 	%fd65, [%rd14+-104];
	ld.global.f64 	%fd66, [%rd2+8];
	sub.f64 	%fd67, %fd65, %fd66;
	ld.global.f64 	%fd68, [%rd14+-96];
	ld.global.f64 	%fd69, [%rd2+16];
	sub.f64 	%fd70, %fd68, %fd69;
	mul.f64 	%fd71, %fd67, %fd67;
	fma.rn.f64 	%fd72, %fd64, %fd64, %fd71;
	fma.rn.f64 	%fd73, %fd70, %fd70, %fd72;
	sqrt.rn.f64 	%fd74, %fd73;
	ld.global.f64 	%fd75, [%rd2+24];
	mul.f64 	%fd76, %fd75, 0d3DD2589EFFED8ACC;
	ld.global.f64 	%fd77, [%rd14+-88];
	mul.f64 	%fd78, %fd76, %fd77;
	mul.f64 	%fd79, %fd74, %fd74;
	mul.f64 	%fd80, %fd74, %fd79;
	div.rn.f64 	%fd81, %fd78, %fd80;
	fma.rn.f64 	%fd222, %fd64, %fd81, %fd222;
	fma.rn.f64 	%fd223, %fd67, %fd81, %fd223;
	fma.rn.f64 	%fd224, %fd70, %fd81, %fd224;
$L__BB0_6:
	add.s32 	%r20, %r28, 1;
	setp.eq.s32 	%p4, %r1, %r20;
	@%p4 bra 	$L__BB0_8;
	ld.global.f64 	%fd82, [%rd14+-56];
	ld.global.f64 	%fd83, [%rd2];
	sub.f64 	%fd84, %fd82, %fd83;
	ld.global.f64 	%fd85, [%rd14+-48];
	ld.global.f64 	%fd86, [%rd2+8];
	sub.f64 	%fd87, %fd85, %fd86;
	ld.global.f64 	%fd88, [%rd14+-40];
	ld.global.f64 	%fd89, [%rd2+16];
	sub.f64 	%fd90, %fd88, %fd89;
	mul.f64 	%fd91, %fd87, %fd87;
	fma.rn.f64 	%fd92, %fd84, %fd84, %fd91;
	fma.rn.f64 	%fd93, %fd90, %fd90, %fd92;
	sqrt.rn.f64 	%fd94, %fd93;
	ld.global.f64 	%fd95, [%rd2+24];
	mul.f64 	%fd96, %fd95, 0d3DD2589EFFED8ACC;
	ld.global.f64 	%fd97, [%rd14+-32];
	mul.f64 	%fd98, %fd96, %fd97;
	mul.f64 	%fd99, %fd94, %fd94;
	mul.f64 	%fd100, %fd94, %fd99;
	div.rn.f64 	%fd101, %fd98, %fd100;
	fma.rn.f64 	%fd222, %fd84, %fd101, %fd222;
	fma.rn.f64 	%fd223, %fd87, %fd101, %fd223;
	fma.rn.f64 	%fd224, %fd90, %fd101, %fd224;
$L__BB0_8:
	add.s32 	%r21, %r28, 2;
	setp.eq.s32 	%p5, %r1, %r21;
	@%p5 bra 	$L__BB0_10;
	ld.global.f64 	%fd102, [%rd14];
	ld.global.f64 	%fd103, [%rd2];
	sub.f64 	%fd104, %fd102, %fd103;
	ld.global.f64 	%fd105, [%rd14+8];
	ld.global.f64 	%fd106, [%rd2+8];
	sub.f64 	%fd107, %fd105, %fd106;
	ld.global.f64 	%fd108, [%rd14+16];
	ld.global.f64 	%fd109, [%rd2+16];
	sub.f64 	%fd110, %fd108, %fd109;
	mul.f64 	%fd111, %fd107, %fd107;
	fma.rn.f64 	%fd112, %fd104, %fd104, %fd111;
	fma.rn.f64 	%fd113, %fd110, %fd110, %fd112;
	sqrt.rn.f64 	%fd114, %fd113;
	ld.global.f64 	%fd115, [%rd2+24];
	mul.f64 	%fd116, %fd115, 0d3DD2589EFFED8ACC;
	ld.global.f64 	%fd117, [%rd14+24];
	mul.f64 	%fd118, %fd116, %fd117;
	mul.f64 	%fd119, %fd114, %fd114;
	mul.f64 	%fd120, %fd114, %fd119;
	div.rn.f64 	%fd121, %fd118, %fd120;
	fma.rn.f64 	%fd222, %fd104, %fd121, %fd222;
	fma.rn.f64 	%fd223, %fd107, %fd121, %fd223;
	fma.rn.f64 	%fd224, %fd110, %fd121, %fd224;
$L__BB0_10:
	add.s32 	%r22, %r28, 3;
	setp.eq.s32 	%p6, %r1, %r22;
	@%p6 bra 	$L__BB0_12;
	ld.global.f64 	%fd122, [%rd14+56];
	ld.global.f64 	%fd123, [%rd2];
	sub.f64 	%fd124, %fd122, %fd123;
	ld.global.f64 	%fd125, [%rd14+64];
	ld.global.f64 	%fd126, [%rd2+8];
	sub.f64 	%fd127, %fd125, %fd126;
	ld.global.f64 	%fd128, [%rd14+72];
	ld.global.f64 	%fd129, [%rd2+16];
	sub.f64 	%fd130, %fd128, %fd129;
	mul.f64 	%fd131, %fd127, %fd127;
	fma.rn.f64 	%fd132, %fd124, %fd124, %fd131;
	fma.rn.f64 	%fd133, %fd130, %fd130, %fd132;
	sqrt.rn.f64 	%fd134, %fd133;
	ld.global.f64 	%fd135, [%rd2+24];
	mul.f64 	%fd136, %fd135, 0d3DD2589EFFED8ACC;
	ld.global.f64 	%fd137, [%rd14+80];
	mul.f64 	%fd138, %fd136, %fd137;
	mul.f64 	%fd139, %fd134, %fd134;
	mul.f64 	%fd140, %fd134, %fd139;
	div.rn.f64 	%fd141, %fd138, %fd140;
	fma.rn.f64 	%fd222, %fd124, %fd141, %fd222;
	fma.rn.f64 	%fd223, %fd127, %fd141, %fd223;
	fma.rn.f64 	%fd224, %fd130, %fd141, %fd224;
$L__BB0_12:
	add.s32 	%r28, %r28, 4;
	add.s32 	%r27, %r27, 4;
	add.s64 	%rd14, %rd14, 224;
	setp.ne.s32 	%p7, %r28, %r2;
	mov.u32 	%r30, %r2;
	@%p7 bra 	$L__BB0_4;
$L__BB0_13:
	and.b32  	%r23, %r13, 3;
	setp.eq.s32 	%p8, %r23, 0;
	@%p8 bra 	$L__BB0_23;
	setp.eq.s32 	%p9, %r23, 1;
	@%p9 bra 	$L__BB0_20;
	setp.eq.s32 	%p10, %r1, %r30;
	@%p10 bra 	$L__BB0_17;
	mul.wide.u32 	%rd8, %r30, 56;
	add.s64 	%rd9, %rd1, %rd8;
	ld.global.f64 	%fd143, [%rd9];
	ld.global.f64 	%fd144, [%rd2];
	sub.f64 	%fd145, %fd143, %fd144;
	ld.global.f64 	%fd146, [%rd9+8];
	ld.global.f64 	%fd147, [%rd2+8];
	sub.f64 	%fd148, %fd146, %fd147;
	ld.global.f64 	%fd149, [%rd9+16];
	ld.global.f64 	%fd150, [%rd2+16];
	sub.f64 	%fd151, %fd149, %fd150;
	mul.f64 	%fd152, %fd148, %fd148;
	fma.rn.f64 	%fd153, %fd145, %fd145, %fd152;
	fma.rn.f64 	%fd154, %fd151, %fd151, %fd153;
	sqrt.rn.f64 	%fd155, %fd154;
	ld.global.f64 	%fd156, [%rd2+24];
	mul.f64 	%fd157, %fd156, 0d3DD2589EFFED8ACC;
	ld.global.f64 	%fd158, [%rd9+24];
	mul.f64 	%fd159, %fd157, %fd158;
	mul.f64 	%fd160, %fd155, %fd155;
	mul.f64 	%fd161, %fd155, %fd160;
	div.rn.f64 	%fd162, %fd159, %fd161;
	fma.rn.f64 	%fd222, %fd145, %fd162, %fd222;
	fma.rn.f64 	%fd223, %fd148, %fd162, %fd223;
	fma.rn.f64 	%fd224, %fd151, %fd162, %fd224;
$L__BB0_17:
	add.s32 	%r24, %r30, 1;
	setp.eq.s32 	%p11, %r1, %r24;
	@%p11 bra 	$L__BB0_19;
	mul.wide.u32 	%rd10, %r30, 56;
	add.s64 	%rd11, %rd1, %rd10;
	ld.global.f64 	%fd163, [%rd11+56];
	ld.global.f64 	%fd164, [%rd2];
	sub.f64 	%fd165, %fd163, %fd164;
	ld.global.f64 	%fd166, [%rd11+64];
	ld.global.f64 	%fd167, [%rd2+8];
	sub.f64 	%fd168, %fd166, %fd167;
	ld.global.f64 	%fd169, [%rd11+72];
	ld.global.f64 	%fd170, [%rd2+16];
	sub.f64 	%fd171, %fd169, %fd170;
	mul.f64 	%fd172, %fd168, %fd168;
	fma.rn.f64 	%fd173, %fd165, %fd165, %fd172;
	fma.rn.f64 	%fd174, %fd171, %fd171, %fd173;
	sqrt.rn.f64 	%fd175, %fd174;
	ld.global.f64 	%fd176, [%rd2+24];
	mul.f64 	%fd177, %fd176, 0d3DD2589EFFED8ACC;
	ld.global.f64 	%fd178, [%rd11+80];
	mul.f64 	%fd179, %fd177, %fd178;
	mul.f64 	%fd180, %fd175, %fd175;
	mul.f64 	%fd181, %fd175, %fd180;
	div.rn.f64 	%fd182, %fd179, %fd181;
	fma.rn.f64 	%fd222, %fd165, %fd182, %fd222;
	fma.rn.f64 	%fd223, %fd168, %fd182, %fd223;
	fma.rn.f64 	%fd224, %fd171, %fd182, %fd224;
$L__BB0_19:
	add.s32 	%r30, %r30, 2;
$L__BB0_20:
	and.b32  	%r25, %r13, 1;
	setp.eq.b32 	%p12, %r25, 1;
	not.pred 	%p13, %p12;
	@%p13 bra 	$L__BB0_23;
	setp.eq.s32 	%p14, %r1, %r30;
	@%p14 bra 	$L__BB0_23;
	mul.wide.u32 	%rd12, %r30, 56;
	add.s64 	%rd13, %rd1, %rd12;
	ld.global.f64 	%fd183, [%rd13];
	ld.global.f64 	%fd184, [%rd2];
	sub.f64 	%fd185, %fd183, %fd184;
	ld.global.f64 	%fd186, [%rd13+8];
	ld.global.f64 	%fd187, [%rd2+8];
	sub.f64 	%fd188, %fd186, %fd187;
	ld.global.f64 	%fd189, [%rd13+16];
	ld.global.f64 	%fd190, [%rd2+16];
	sub.f64 	%fd191, %fd189, %fd190;
	mul.f64 	%fd192, %fd188, %fd188;
	fma.rn.f64 	%fd193, %fd185, %fd185, %fd192;
	fma.rn.f64 	%fd194, %fd191, %fd191, %fd193;
	sqrt.rn.f64 	%fd195, %fd194;
	ld.global.f64 	%fd196, [%rd2+24];
	mul.f64 	%fd197, %fd196, 0d3DD2589EFFED8ACC;
	ld.global.f64 	%fd198, [%rd13+24];
	mul.f64 	%fd199, %fd197, %fd198;
	mul.f64 	%fd200, %fd195, %fd195;
	mul.f64 	%fd201, %fd195, %fd200;
	div.rn.f64 	%fd202, %fd199, %fd201;
	fma.rn.f64 	%fd222, %fd185, %fd202, %fd222;
	fma.rn.f64 	%fd223, %fd188, %fd202, %fd223;
	fma.rn.f64 	%fd224, %fd191, %fd202, %fd224;
$L__BB0_23:
	bar.sync 	0;
	ld.global.f64 	%fd203, [%rd2+24];
	div.rn.f64 	%fd204, %fd222, %fd203;
	ld.global.f64 	%fd205, [%rd2+32];
	add.f64 	%fd206, %fd205, %fd204;
	st.global.f64 	[%rd2+32], %fd206;
	div.rn.f64 	%fd207, %fd223, %fd203;
	ld.global.f64 	%fd208, [%rd2+40];
	add.f64 	%fd209, %fd207, %fd208;
	st.global.f64 	[%rd2+40], %fd209;
	div.rn.f64 	%fd210, %fd224, %fd203;
	ld.global.f64 	%fd211, [%rd2+48];
	add.f64 	%fd212, %fd211, %fd210;
	st.global.f64 	[%rd2+48], %fd212;
	ld.global.f64 	%fd213, [%rd2];
	add.f64 	%fd214, %fd206, %fd213;
	st.global.f64 	[%rd2], %fd214;
	ld.global.f64 	%fd215, [%rd2+8];
	add.f64 	%fd216, %fd209, %fd215;
	st.global.f64 	[%rd2+8], %fd216;
	ld.global.f64 	%fd217, [%rd2+16];
	add.f64 	%fd218, %fd212, %fd217;
	st.global.f64 	[%rd2+16], %fd218;
	bar.sync 	0;
	add.s32 	%r26, %r26, 1;
	setp.ne.s32 	%p15, %r26, 20;
	@%p15 bra 	$L__BB0_1;
	ret;

}


// ===== COMPILED SASS (sm_100) =====

	.target	sm_100

	.elftype	@"ET_EXEC"


//--------------------- .note.nv.tkinfo           --------------------------
	.section	.note.nv.tkinfo,"",@"SHT_NOTE"
	.sectionflags	@"SHF_NOTE_NV_TKINFO"
	.tkinfo
        /*0018*/ 	.word	0x00000002
        /*0030*/ 	.string	""
        /*0030*/ 	.string	"ptxas"
        /*0030*/ 	.string	"Cuda compilation tools, release 13.0, V13.0.88"
        /*0030*/ 	.string	"Build cuda_13.0.r13.0/compiler.36424714_0"
        /*0030*/ 	.string	"-arch sm_100 -m 64 "



//--------------------- .note.nv.cuinfo           --------------------------
	.section	.note.nv.cuinfo,"",@"SHT_NOTE"
	.sectionflags	@"SHF_NOTE_NV_CUINFO"
        /*0018*/ 	.short	0x0002
        /*001a*/ 	.short	0x0064
        /*001c*/ 	.short	0x0082
	.zero		2


//--------------------- .nv.info                  --------------------------
	.section	.nv.info,"",@"SHT_CUDA_INFO"
	.align	4


	//----- nvinfo : EIATTR_REGCOUNT
	.align		4
        /*0000*/ 	.byte	0x04, 0x2f
        /*0002*/ 	.short	(.L_1 - .L_0)
	.align		4
.L_0:
        /*0004*/ 	.word	index@(_Z27update_forces_and_positionsP4Bodyi)
        /*0008*/ 	.word	0x00000028


	//----- nvinfo : EIATTR_FRAME_SIZE
	.align		4
.L_1:
        /*000c*/ 	.byte	0x04, 0x11
        /*000e*/ 	.short	(.L_3 - .L_2)
	.align		4
.L_2:
        /*0010*/ 	.word	index@($__internal_1_$__cuda_sm20_dsqrt_rn_f64_mediumpath_v1)
        /*0014*/ 	.word	0x00000000


	//----- nvinfo : EIATTR_FRAME_SIZE
	.align		4
.L_3:
        /*0018*/ 	.byte	0x04, 0x11
        /*001a*/ 	.short	(.L_5 - .L_4)
	.align		4
.L_4:
        /*001c*/ 	.word	index@($__internal_0_$__cuda_sm20_div_rn_f64_full)
        /*0020*/ 	.word	0x00000000


	//----- nvinfo : EIATTR_FRAME_SIZE
	.align		4
.L_5:
        /*0024*/ 	.byte	0x04, 0x11
        /*0026*/ 	.short	(.L_7 - .L_6)
	.align		4
.L_6:
        /*0028*/ 	.word	index@(_Z27update_forces_and_positionsP4Bodyi)
        /*002c*/ 	.word	0x00000000


	//----- nvinfo : EIATTR_MIN_STACK_SIZE
	.align		4
.L_7:
        /*0030*/ 	.byte	0x04, 0x12
        /*0032*/ 	.short	(.L_9 - .L_8)
	.align		4
.L_8:
        /*0034*/ 	.word	index@(_Z27update_forces_and_positionsP4Bodyi)
        /*0038*/ 	.word	0x00000000
.L_9:


//--------------------- .nv.compat                --------------------------
	.section	.nv.compat,"",@"SHT_CUDA_COMPAT_INFO"
	.align	4
        /*0000*/ 	.byte	0x02, 0x09, 0x00, 0x00, 0x02, 0x02, 0x01, 0x00, 0x02, 0x05, 0x05, 0x00, 0x03, 0x07, 0x01, 0x01
        /*0010*/ 	.byte	0x02, 0x03, 0x00, 0x00, 0x02, 0x06, 0x01, 0x00, 0x04, 0x0b, 0x08, 0x00, 0x01, 0x00, 0x00, 0x00
        /*0020*/ 	.byte	0x00, 0x00, 0x00, 0x00


//--------------------- .nv.info._Z27update_forces_and_positionsP4Bodyi --------------------------
	.section	.nv.info._Z27update_forces_and_positionsP4Bodyi,"",@"SHT_CUDA_INFO"
	.sectionflags	@""
	.align	4


	//----- nvinfo : EIATTR_CUDA_API_VERSION
	.align		4
        /*0000*/ 	.byte	0x04, 0x37
        /*0002*/ 	.short	(.L_11 - .L_10)
.L_10:
        /*0004*/ 	.word	0x00000082


	//----- nvinfo : EIATTR_KPARAM_INFO
	.align		4
.L_11:
        /*0008*/ 	.byte	0x04, 0x17
        /*000a*/ 	.short	(.L_13 - .L_12)
.L_12:
        /*000c*/ 	.word	0x00000000
        /*0010*/ 	.short	0x0001
        /*0012*/ 	.short	0x0008
        /*0014*/ 	.byte	0x00, 0xf0, 0x11, 0x00


	//----- nvinfo : EIATTR_KPARAM_INFO
	.align		4
.L_13:
        /*0018*/ 	.byte	0x04, 0x17
        /*001a*/ 	.short	(.L_15 - .L_14)
.L_14:
        /*001c*/ 	.word	0x00000000
        /*0020*/ 	.short	0x0000
        /*0022*/ 	.short	0x0000
        /*0024*/ 	.byte	0x00, 0xf5, 0x21, 0x00


	//----- nvinfo : EIATTR_SPARSE_MMA_MASK
	.align		4
.L_15:
        /*0028*/ 	.byte	0x03, 0x50
        /*002a*/ 	.short	0x0000


	//----- nvinfo : EIATTR_MAXREG_COUNT
	.align		4
        /*002c*/ 	.byte	0x03, 0x1b
        /*002e*/ 	.short	0x00ff


	//----- nvinfo : EIATTR_NUM_BARRIERS
	.align		4
        /*0030*/ 	.byte	0x02, 0x4c
        /*0032*/ 	.byte	0x01
	.zero		1


	//----- nvinfo : EIATTR_MERCURY_ISA_VERSION
	.align		4
        /*0034*/ 	.byte	0x03, 0x5f
        /*0036*/ 	.short	0x0101


	//----- nvinfo : EIATTR_VRC_CTA_INIT_COUNT
	.align		4
        /*0038*/ 	.byte	0x02, 0x4a
	.zero		1
	.zero		1


	//----- nvinfo : EIATTR_EXIT_INSTR_OFFSETS
	.align		4
        /*003c*/ 	.byte	0x04, 0x1c
        /*003e*/ 	.short	(.L_17 - .L_16)


	//   ....[0]....
.L_16:
        /*0040*/ 	.word	0x000028c0


	//----- nvinfo : EIATTR_CRS_STACK_SIZE
	.align		4
.L_17:
        /*0044*/ 	.byte	0x04, 0x1e
        /*0046*/ 	.short	(.L_19 - .L_18)
.L_18:
        /*0048*/ 	.word	0x00000000


	//----- nvinfo : EIATTR_CBANK_PARAM_SIZE
	.align		4
.L_19:
        /*004c*/ 	.byte	0x03, 0x19
        /*004e*/ 	.short	0x000c


	//----- nvinfo : EIATTR_PARAM_CBANK
	.align		4
        /*0050*/ 	.byte	0x04, 0x0a
        /*0052*/ 	.short	(.L_21 - .L_20)
	.align		4
.L_20:
        /*0054*/ 	.word	index@(.nv.constant0._Z27update_forces_and_positionsP4Bodyi)
        /*0058*/ 	.short	0x0380
        /*005a*/ 	.short	0x000c


	//----- nvinfo : EIATTR_SW_WAR
	.align		4
.L_21:
        /*005c*/ 	.byte	0x04, 0x36
        /*005e*/ 	.short	(.L_23 - .L_22)
.L_22:
        /*0060*/ 	.word	0x00000008
.L_23:


//--------------------- .nv.callgraph             --------------------------
	.section	.nv.callgraph,"",@"SHT_CUDA_CALLGRAPH"
	.align	4
	.sectionentsize	8
	.align		4
        /*0000*/ 	.word	0x00000000
	.align		4
        /*0004*/ 	.word	0xffffffff
	.align		4
        /*0008*/ 	.word	0x00000000
	.align		4
        /*000c*/ 	.word	0xfffffffe
	.align		4
        /*0010*/ 	.word	0x00000000
	.align		4
        /*0014*/ 	.word	0xfffffffd
	.align		4
        /*0018*/ 	.word	0x00000000
	.align		4
        /*001c*/ 	.word	0xfffffffc


//--------------------- .text._Z27update_forces_and_positionsP4Bodyi --------------------------
	.section	.text._Z27update_forces_and_positionsP4Bodyi,"ax",@progbits
	.align	128
        .global         _Z27update_forces_and_positionsP4Bodyi
        .type           _Z27update_forces_and_positionsP4Bodyi,@function
        .size           _Z27update_forces_and_positionsP4Bodyi,(.L_x_63 - _Z27update_forces_and_positionsP4Bodyi)
        .other          _Z27update_forces_and_positionsP4Bodyi,@"STO_CUDA_ENTRY STV_DEFAULT"
_Z27update_forces_and_positionsP4Bodyi:
.text._Z27update_forces_and_positionsP4Bodyi:
[----:B------:R-:W-:Y:S01]  /*0000*/  LDC R1, c[0x0][0x37c] ;  /* 0x0000df00ff017b82 */ /* 0x000fe20000000800 */
[----:B------:R-:W0:Y:S07]  /*0010*/  S2R R0, SR_TID.X ;  /* 0x0000000000007919 */ /* 0x000e2e0000002100 */
[----:B------:R-:W0:Y:S01]  /*0020*/  S2UR UR9, SR_CTAID.X ;  /* 0x00000000000979c3 */ /* 0x000e220000002500 */
[----:B------:R-:W1:Y:S01]  /*0030*/  LDCU.64 UR4, c[0x0][0x380] ;  /* 0x00007000ff0477ac */ /* 0x000e620008000a00 */
[----:B------:R-:W2:Y:S06]  /*0040*/  LDCU UR6, c[0x0][0x388] ;  /* 0x00007100ff0677ac */ /* 0x000eac0008000800 */
[----:B------:R-:W0:Y:S01]  /*0050*/  LDC R11, c[0x0][0x360] ;  /* 0x0000d800ff0b7b82 */ /* 0x000e220000000800 */
[----:B------:R-:W3:Y:S07]  /*0060*/  LDCU.64 UR10, c[0x0][0x358] ;  /* 0x00006b00ff0a77ac */ /* 0x000eee0008000a00 */
[----:B------:R-:W4:Y:S01]  /*0070*/  LDC.64 R20, c[0x0][0x380] ;  /* 0x0000e000ff147b82 */ /* 0x000f220000000a00 */
[----:B-1----:R-:W-:-:S03]  /*0080*/  UIADD3 UR7, UP0, UPT, UR4, 0x70, URZ ;  /* 0x0000007004077890 */ /* 0x002fc6000ff1e0ff */
[----:B------:R-:W-:Y:S01]  /*0090*/  UMOV UR4, URZ ;  /* 0x000000ff00047c82 */ /* 0x000fe20008000000 */
[----:B------:R-:W-:Y:S02]  /*00a0*/  UIADD3.X UR8, UPT, UPT, URZ, UR5, URZ, UP0, !UPT ;  /* 0x00000005ff087290 */ /* 0x000fe400087fe4ff */
[----:B--2---:R-:W-:Y:S01]  /*00b0*/  ULOP3.LUT UR6, UR6, 0x7ffffffc, URZ, 0xc0, !UPT ;  /* 0x7ffffffc06067892 */ /* 0x004fe2000f8ec0ff */
[----:B0-----:R-:W-:-:S04]  /*00c0*/  IMAD R11, R11, UR9, R0 ;  /* 0x000000090b0b7c24 */ /* 0x001fc8000f8e0200 */
[----:B---34-:R-:W-:-:S07]  /*00d0*/  IMAD.WIDE R20, R11, 0x38, R20 ;  /* 0x000000380b147825 */ /* 0x018fce00078e0214 */
.L_x_51:
[----:B0-----:R-:W0:Y:S01]  /*00e0*/  LDCU UR5, c[0x0][0x388] ;  /* 0x00007100ff0577ac */ /* 0x001e220008000800 */
[----:B------:R-:W-:Y:S02]  /*00f0*/  CS2R R18, SRZ ;  /* 0x0000000000127805 */ /* 0x000fe4000001ff00 */
[----:B------:R-:W-:Y:S02]  /*0100*/  CS2R R16, SRZ ;  /* 0x0000000000107805 */ /* 0x000fe4000001ff00 */
[----:B------:R-:W-:Y:S01]  /*0110*/  CS2R R14, SRZ ;  /* 0x00000000000e7805 */ /* 0x000fe2000001ff00 */
[----:B0-----:R-:W-:-:S09]  /*0120*/  UISETP.GE.AND UP0, UPT, UR5, 0x1, UPT ;  /* 0x000000010500788c */ /* 0x001fd2000bf06270 */
[----:B------:R-:W-:Y:S05]  /*0130*/  BRA.U !UP0, `(.L_x_0) ;  /* 0x0000002108787547 */ /* 0x000fea000b800000 */
[----:B------:R-:W-:Y:S01]  /*0140*/  UISETP.GE.U32.AND UP0, UPT, UR5, 0x4, UPT ;  /* 0x000000040500788c */ /* 0x000fe2000bf06070 */
[----:B------:R-:W-:Y:S01]  /*0150*/  IMAD.MOV.U32 R10, RZ, RZ, RZ ;  /* 0x000000ffff0a7224 */ /* 0x000fe200078e00ff */
[----:B------:R-:W-:Y:S02]  /*0160*/  CS2R R14, SRZ ;  /* 0x00000000000e7805 */ /* 0x000fe4000001ff00 */
[----:B------:R-:W-:Y:S02]  /*0170*/  CS2R R16, SRZ ;  /* 0x0000000000107805 */ /* 0x000fe4000001ff00 */
[----:B------:R-:W-:-:S03]  /*0180*/  CS2R R18, SRZ ;  /* 0x0000000000127805 */ /* 0x000fc6000001ff00 */
[----:B------:R-:W-:Y:S05]  /*0190*/  BRA.U !UP0, `(.L_x_1) ;  /* 0x0000001108bc7547 */ /* 0x000fea000b800000 */
[----:B------:R-:W-:Y:S01]  /*01a0*/  IMAD.MOV R10, RZ, RZ, -R11 ;  /* 0x000000ffff0a7224 */ /* 0x000fe200078e0a0b */
[----:B------:R-:W-:Y:S01]  /*01b0*/  CS2R R14, SRZ ;  /* 0x00000000000e7805 */ /* 0x000fe2000001ff00 */
[----:B------:R-:W-:Y:S01]  /*01c0*/  IMAD.U32 R12, RZ, RZ, UR7 ;  /* 0x00000007ff0c7e24 */ /* 0x000fe2000f8e00ff */
[----:B------:R-:W-:Y:S01]  /*01d0*/  UMOV UR5, URZ ;  /* 0x000000ff00057c82 */ /* 0x000fe20008000000 */
[----:B------:R-:W-:-:S07]  /*01e0*/  IMAD.U32 R13, RZ, RZ, UR8 ;  /* 0x00000008ff0d7e24 */ /* 0x000fce000f8e00ff */
.L_x_26:
[----:B------:R-:W-:Y:S01]  /*01f0*/  ISETP.NE.AND P0, PT, R10, RZ, PT ;  /* 0x000000ff0a00720c */ /* 0x000fe20003f05270 */
[----:B------:R-:W-:-:S12]  /*0200*/  BSSY.RECONVERGENT B1, `(.L_x_2) ;  /* 0x0000046000017945 */ /* 0x000fd80003800200 */
[----:B------:R-:W-:Y:S05]  /*0210*/  @!P0 BRA `(.L_x_3) ;  /* 0x0000000400108947 */ /* 0x000fea0003800000 */
[----:B------:R-:W2:Y:S04]  /*0220*/  LDG.E.64 R24, desc[UR10][R12.64+-0x68] ;  /* 0xffff980a0c187981 */ /* 0x000ea8000c1e1b00 */
[----:B------:R-:W2:Y:S04]  /*0230*/  LDG.E.64 R4, desc[UR10][R20.64+0x8] ;  /* 0x0000080a14047981 */ /* 0x000ea8000c1e1b00 */
[----:B------:R-:W3:Y:S04]  /*0240*/  LDG.E.64 R26, desc[UR10][R12.64+-0x70] ;  /* 0xffff900a0c1a7981 */ /* 0x000ee8000c1e1b00 */
[----:B------:R-:W3:Y:S04]  /*0250*/  LDG.E.64 R2, desc[UR10][R20.64] ;  /* 0x0000000a14027981 */ /* 0x000ee8000c1e1b00 */
[----:B------:R-:W4:Y:S04]  /*0260*/  LDG.E.64 R22, desc[UR10][R12.64+-0x60] ;  /* 0xffffa00a0c167981 */ /* 0x000f28000c1e1b00 */
[----:B------:R-:W4:Y:S01]  /*0270*/  LDG.E.64 R6, desc[UR10][R20.64+0x10] ;  /* 0x0000100a14067981 */ /* 0x000f22000c1e1b00 */
[----:B------:R-:W-:Y:S01]  /*0280*/  BSSY.RECONVERGENT B2, `(.L_x_4) ;  /* 0x000001d000027945 */ /* 0x000fe20003800200 */
[----:B--2---:R-:W-:Y:S01]  /*0290*/  DADD R24, R24, -R4 ;  /* 0x0000000018187229 */ /* 0x004fe20000000804 */
[----:B------:R-:W-:-:S02]  /*02a0*/  IMAD.MOV.U32 R4, RZ, RZ, 0x0 ;  /* 0x00000000ff047424 */ /* 0x000fc400078e00ff */
[----:B------:R-:W-:Y:S01]  /*02b0*/  IMAD.MOV.U32 R5, RZ, RZ, 0x3fd80000 ;  /* 0x3fd80000ff057424 */ /* 0x000fe200078e00ff */
[----:B---3--:R-:W-:-:S04]  /*02c0*/  DADD R26, R26, -R2 ;  /* 0x000000001a1a7229 */ /* 0x008fc80000000802 */
[----:B------:R-:W-:Y:S02]  /*02d0*/  DMUL R2, R24, R24 ;  /* 0x0000001818027228 */ /* 0x000fe40000000000 */
[----:B----4-:R-:W-:-:S06]  /*02e0*/  DADD R22, R22, -R6 ;  /* 0x0000000016167229 */ /* 0x010fcc0000000806 */
[----:B------:R-:W-:-:S08]  /*02f0*/  DFMA R2, R26, R26, R2 ;  /* 0x0000001a1a02722b */ /* 0x000fd00000000002 */
[----:B------:R-:W-:-:S06]  /*0300*/  DFMA R8, R22, R22, R2 ;  /* 0x000000161608722b */ /* 0x000fcc0000000002 */
[----:B------:R-:W0:Y:S04]  /*0310*/  MUFU.RSQ64H R29, R9 ;  /* 0x00000009001d7308 */ /* 0x000e280000001c00 */
[----:B------:R-:W-:-:S04]  /*0320*/  IADD3 R28, PT, PT, R9, -0x3500000, RZ ;  /* 0xfcb00000091c7810 */ /* 0x000fc80007ffe0ff */
[----:B------:R-:W-:Y:S02]  /*0330*/  ISETP.GE.U32.AND P0, PT, R28, 0x7ca00000, PT ;  /* 0x7ca000001c00780c */ /* 0x000fe40003f06070 */
[----:B0-----:R-:W-:-:S08]  /*0340*/  DMUL R2, R28, R28 ;  /* 0x0000001c1c027228 */ /* 0x001fd00000000000 */
[----:B------:R-:W-:-:S08]  /*0350*/  DFMA R2, R8, -R2, 1 ;  /* 0x3ff000000802742b */ /* 0x000fd00000000802 */
[----:B------:R-:W-:Y:S02]  /*0360*/  DFMA R4, R2, R4, 0.5 ;  /* 0x3fe000000204742b */ /* 0x000fe40000000004 */
[----:B------:R-:W-:-:S08]  /*0370*/  DMUL R2, R28, R2 ;  /* 0x000000021c027228 */ /* 0x000fd00000000000 */
[----:B------:R-:W-:-:S08]  /*0380*/  DFMA R32, R4, R2, R28 ;  /* 0x000000020420722b */ /* 0x000fd0000000001c */
[----:B------:R-:W-:Y:S02]  /*0390*/  DMUL R4, R8, R32 ;  /* 0x0000002008047228 */ /* 0x000fe40000000000 */
[----:B------:R-:W-:Y:S02]  /*03a0*/  VIADD R3, R33, 0xfff00000 ;  /* 0xfff0000021037836 */ /* 0x000fe40000000000 */
[----:B------:R-:W-:-:S04]  /*03b0*/  IMAD.MOV.U32 R2, RZ, RZ, R32 ;  /* 0x000000ffff027224 */ /* 0x000fc800078e0020 */
[----:B------:R-:W-:-:S08]  /*03c0*/  DFMA R6, R4, -R4, R8 ;  /* 0x800000040406722b */ /* 0x000fd00000000008 */
[----:B------:R-:W-:Y:S01]  /*03d0*/  DFMA R30, R6, R2, R4 ;  /* 0x00000002061e722b */ /* 0x000fe20000000004 */
[----:B------:R-:W-:Y:S10]  /*03e0*/  @!P0 BRA `(.L_x_5) ;  /* 0x0000000000188947 */ /* 0x000ff40003800000 */
[----:B------:R-:W-:Y:S01]  /*03f0*/  IMAD.MOV.U32 R0, RZ, RZ, R28 ;  /* 0x000000ffff007224 */ /* 0x000fe200078e001c */
[----:B------:R-:W-:Y:S02]  /*0400*/  MOV R2, R32 ;  /* 0x0000002000027202 */ /* 0x000fe40000000f00 */
[----:B------:R-:W-:-:S07]  /*0410*/  MOV R28, 0x430 ;  /* 0x00000430001c7802 */ /* 0x000fce0000000f00 */
[----:B------:R-:W-:Y:S05]  /*0420*/  CALL.REL.NOINC `($__internal_1_$__cuda_sm20_dsqrt_rn_f64_mediumpath_v1) ;  /* 0x0000002800bc7944 */ /* 0x000fea0003c00000 */
[----:B------:R-:W-:Y:S02]  /*0430*/  IMAD.MOV.U32 R30, RZ, RZ, R2 ;  /* 0x000000ffff1e7224 */ /* 0x000fe400078e0002 */
[----:B------:R-:W-:-:S07]  /*0440*/  IMAD.MOV.U32 R31, RZ, RZ, R3 ;  /* 0x000000ffff1f7224 */ /* 0x000fce00078e0003 */
.L_x_5:
[----:B------:R-:W-:Y:S05]  /*0450*/  BSYNC.RECONVERGENT B2 ;  /* 0x0000000000027941 */ /* 0x000fea0003800200 */
.L_x_4:
[----:B------:R-:W2:Y:S04]  /*0460*/  LDG.E.64 R4, desc[UR10][R20.64+0x18] ;  /* 0x0000180a14047981 */ /* 0x000ea8000c1e1b00 */
[----:B------:R-:W3:Y:S01]  /*0470*/  LDG.E.64 R2, desc[UR10][R12.64+-0x58] ;  /* 0xffffa80a0c027981 */ /* 0x000ee2000c1e1b00 */
[-C--:B------:R-:W-:Y:S01]  /*0480*/  DMUL R6, R30, R30.reuse ;  /* 0x0000001e1e067228 */ /* 0x080fe20000000000 */
[----:B------:R-:W-:Y:S01]  /*0490*/  IMAD.MOV.U32 R8, RZ, RZ, 0x1 ;  /* 0x00000001ff087424 */ /* 0x000fe200078e00ff */
[----:B------:R-:W-:Y:S01]  /*04a0*/  UMOV UR12, 0xffed8acc ;  /* 0xffed8acc000c7882 */ /* 0x000fe20000000000 */
[----:B------:R-:W-:Y:S01]  /*04b0*/  UMOV UR13, 0x3dd2589e ;  /* 0x3dd2589e000d7882 */ /* 0x000fe20000000000 */
[----:B------:R-:W-:Y:S04]  /*04c0*/  BSSY.RECONVERGENT B2, `(.L_x_6) ;  /* 0x0000016000027945 */ /* 0x000fe80003800200 */
[----:B------:R-:W-:-:S06]  /*04d0*/  DMUL R6, R6, R30 ;  /* 0x0000001e06067228 */ /* 0x000fcc0000000000 */
[----:B------:R-:W0:Y:S02]  /*04e0*/  MUFU.RCP64H R9, R7 ;  /* 0x0000000700097308 */ /* 0x000e240000001800 */
[----:B0-----:R-:W-:-:S08]  /*04f0*/  DFMA R28, -R6, R8, 1 ;  /* 0x3ff00000061c742b */ /* 0x001fd00000000108 */
[----:B------:R-:W-:-:S08]  /*0500*/  DFMA R28, R28, R28, R28 ;  /* 0x0000001c1c1c722b */ /* 0x000fd0000000001c */
[----:B------:R-:W-:-:S08]  /*0510*/  DFMA R28, R8, R28, R8 ;  /* 0x0000001c081c722b */ /* 0x000fd00000000008 */
[----:B------:R-:W-:-:S08]  /*0520*/  DFMA R8, -R6, R28, 1 ;  /* 0x3ff000000608742b */ /* 0x000fd0000000011c */
[----:B------:R-:W-:Y:S02]  /*0530*/  DFMA R8, R28, R8, R28 ;  /* 0x000000081c08722b */ /* 0x000fe4000000001c */
[----:B--2---:R-:W-:-:S08]  /*0540*/  DMUL R4, R4, UR12 ;  /* 0x0000000c04047c28 */ /* 0x004fd00008000000 */
[----:B---3--:R-:W-:-:S08]  /*0550*/  DMUL R4, R4, R2 ;  /* 0x0000000204047228 */ /* 0x008fd00000000000 */
[----:B------:R-:W-:Y:S02]  /*0560*/  DMUL R2, R4, R8 ;  /* 0x0000000804027228 */ /* 0x000fe40000000000 */
[----:B------:R-:W-:-:S06]  /*0570*/  FSETP.GEU.AND P1, PT, |R5|, 6.5827683646048100446e-37, PT ;  /* 0x036000000500780b */ /* 0x000fcc0003f2e200 */
[----:B------:R-:W-:-:S08]  /*0580*/  DFMA R28, -R6, R2, R4 ;  /* 0x00000002061c722b */ /* 0x000fd00000000104 */
[----:B------:R-:W-:-:S10]  /*0590*/  DFMA R2, R8, R28, R2 ;  /* 0x0000001c0802722b */ /* 0x000fd40000000002 */
[----:B------:R-:W-:-:S05]  /*05a0*/  FFMA R0, RZ, R7, R3 ;  /* 0x00000007ff007223 */ /* 0x000fca0000000003 */
[----:B------:R-:W-:-:S13]  /*05b0*/  FSETP.GT.AND P0, PT, |R0|, 1.469367938527859385e-39, PT ;  /* 0x001000000000780b */ /* 0x000fda0003f04200 */
[----:B------:R-:W-:Y:S05]  /*05c0*/  @P0 BRA P1, `(.L_x_7) ;  /* 0x0000000000140947 */ /* 0x000fea0000800000 */
[----:B------:R-:W-:Y:S01]  /*05d0*/  MOV R2, R4 ;  /* 0x0000000400027202 */ /* 0x000fe20000000f00 */
[----:B------:R-:W-:Y:S01]  /*05e0*/  IMAD.MOV.U32 R0, RZ, RZ, R6 ;  /* 0x000000ffff007224 */ /* 0x000fe200078e0006 */
[----:B------:R-:W-:Y:S01]  /*05f0*/  MOV R4, 0x620 ;  /* 0x0000062000047802 */ /* 0x000fe20000000f00 */
[----:B------:R-:W-:-:S07]  /*0600*/  IMAD.MOV.U32 R3, RZ, RZ, R7 ;  /* 0x000000ffff037224 */ /* 0x000fce00078e0007 */
[----:B------:R-:W-:Y:S05]  /*0610*/  CALL.REL.NOINC `($__internal_0_$__cuda_sm20_div_rn_f64_full) ;  /* 0x0000002000ac7944 */ /* 0x000fea0003c00000 */
.L_x_7:
[----:B------:R-:W-:Y:S05]  /*0620*/  BSYNC.RECONVERGENT B2 ;  /* 0x0000000000027941 */ /* 0x000fea0003800200 */
.L_x_6:
[-C--:B------:R-:W-:Y:S02]  /*0630*/  DFMA R18, R26, R2.reuse, R18 ;  /* 0x000000021a12722b */ /* 0x080fe40000000012 */
[-C--:B------:R-:W-:Y:S02]  /*0640*/  DFMA R16, R24, R2.reuse, R16 ;  /* 0x000000021810722b */ /* 0x080fe40000000010 */
[----:B------:R-:W-:-:S11]  /*0650*/  DFMA R14, R22, R2, R14 ;  /* 0x00000002160e722b */ /* 0x000fd6000000000e */
.L_x_3:
[----:B------:R-:W-:Y:S05]  /*0660*/  BSYNC.RECONVERGENT B1 ;  /* 0x0000000000017941 */ /* 0x000fea0003800200 */
.L_x_2:
[----:B------:R-:W-:Y:S01]  /*0670*/  UIADD3 UR9, UPT, UPT, UR5, 0x1, URZ ;  /* 0x0000000105097890 */ /* 0x000fe2000fffe0ff */
[----:B------:R-:W-:Y:S05]  /*0680*/  BSSY.RECONVERGENT B1, `(.L_x_8) ;  /* 0x0000047000017945 */ /* 0x000fea0003800200 */
[----:B------:R-:W-:-:S13]  /*0690*/  ISETP.NE.AND P0, PT, R11, UR9, PT ;  /* 0x000000090b007c0c */ /* 0x000fda000bf05270 */
        /* <DEDUP_REMOVED lines=9> */
[----:B------:R-:W-:Y:S01]  /*0730*/  IMAD.MOV.U32 R4, RZ, RZ, 0x0 ;  /* 0x00000000ff047424 */ /* 0x000fe200078e00ff */
[----:B------:R-:W-:Y:S01]  /*0740*/  MOV R5, 0x3fd80000 ;  /* 0x3fd8000000057802 */ /* 0x000fe20000000f00 */
[----:B---3--:R-:W-:-:S05]  /*0750*/  DADD R26, R26, -R2 ;  /* 0x000000001a1a7229 */ /* 0x008fca0000000802 */
[----:B------:R-:W-:Y:S02]  /*0760*/  DMUL R2, R24, R24 ;  /* 0x0000001818027228 */ /* 0x000fe40000000000 */
[----:B----4-:R-:W-:-:S06]  /*0770*/  DADD R22, R22, -R6 ;  /* 0x0000000016167229 */ /* 0x010fcc0000000806 */
[----:B------:R-:W-:-:S08]  /*0780*/  DFMA R2, R26, R26, R2 ;  /* 0x0000001a1a02722b */ /* 0x000fd00000000002 */
[----:B------:R-:W-:-:S06]  /*0790*/  DFMA R8, R22, R22, R2 ;  /* 0x000000161608722b */ /* 0x000fcc0000000002 */
[----:B------:R-:W0:Y:S04]  /*07a0*/  MUFU.RSQ64H R29, R9 ;  /* 0x00000009001d7308 */ /* 0x000e280000001c00 */
[----:B------:R-:W-:-:S05]  /*07b0*/  VIADD R28, R9, 0xfcb00000 ;  /* 0xfcb00000091c7836 */ /* 0x000fca0000000000 */
[----:B------:R-:W-:Y:S01]  /*07c0*/  ISETP.GE.U32.AND P0, PT, R28, 0x7ca00000, PT ;  /* 0x7ca000001c00780c */ /* 0x000fe20003f06070 */
        /* <DEDUP_REMOVED lines=12> */
[----:B------:R-:W-:Y:S01]  /*0890*/  MOV R28, 0x8c0 ;  /* 0x000008c0001c7802 */ /* 0x000fe20000000f00 */
[----:B------:R-:W-:-:S07]  /*08a0*/  IMAD.MOV.U32 R2, RZ, RZ, R32 ;  /* 0x000000ffff027224 */ /* 0x000fce00078e0020 */
[----:B------:R-:W-:Y:S05]  /*08b0*/  CALL.REL.NOINC `($__internal_1_$__cuda_sm20_dsqrt_rn_f64_mediumpath_v1) ;  /* 0x0000002400987944 */ /* 0x000fea0003c00000 */
[----:B------:R-:W-:Y:S01]  /*08c0*/  MOV R30, R2 ;  /* 0x00000002001e7202 */ /* 0x000fe20000000f00 */
[----:B------:R-:W-:-:S07]  /*08d0*/  IMAD.MOV.U32 R31, RZ, RZ, R3 ;  /* 0x000000ffff1f7224 */ /* 0x000fce00078e0003 */
.L_x_11:
[----:B------:R-:W-:Y:S05]  /*08e0*/  BSYNC.RECONVERGENT B2 ;  /* 0x0000000000027941 */ /* 0x000fea0003800200 */
.L_x_10:
        /* <DEDUP_REMOVED lines=23> */
[----:B------:R-:W-:Y:S01]  /*0a60*/  IMAD.MOV.U32 R2, RZ, RZ, R4 ;  /* 0x000000ffff027224 */ /* 0x000fe200078e0004 */
[----:B------:R-:W-:Y:S01]  /*0a70*/  MOV R3, R7 ;  /* 0x0000000700037202 */ /* 0x000fe20000000f00 */
[----:B------:R-:W-:Y:S01]  /*0a80*/  IMAD.MOV.U32 R0, RZ, RZ, R6 ;  /* 0x000000ffff007224 */ /* 0x000fe200078e0006 */
[----:B------:R-:W-:-:S07]  /*0a90*/  MOV R4, 0xab0 ;  /* 0x00000ab000047802 */ /* 0x000fce0000000f00 */
[----:B------:R-:W-:Y:S05]  /*0aa0*/  CALL.REL.NOINC `($__internal_0_$__cuda_sm20_div_rn_f64_full) ;  /* 0x0000001c00887944 */ /* 0x000fea0003c00000 */
.L_x_13:
[----:B------:R-:W-:Y:S05]  /*0ab0*/  BSYNC.RECONVERGENT B2 ;  /* 0x0000000000027941 */ /* 0x000fea0003800200 */
.L_x_12:
[-C--:B------:R-:W-:Y:S02]  /*0ac0*/  DFMA R18, R26, R2.reuse, R18 ;  /* 0x000000021a12722b */ /* 0x080fe40000000012 */
[-C--:B------:R-:W-:Y:S02]  /*0ad0*/  DFMA R16, R24, R2.reuse, R16 ;  /* 0x000000021810722b */ /* 0x080fe40000000010 */
[----:B------:R-:W-:-:S11]  /*0ae0*/  DFMA R14, R22, R2, R14 ;  /* 0x00000002160e722b */ /* 0x000fd6000000000e */
.L_x_9:
[----:B------:R-:W-:Y:S05]  /*0af0*/  BSYNC.RECONVERGENT B1 ;  /* 0x0000000000017941 */ /* 0x000fea0003800200 */
.L_x_8:
        /* <DEDUP_REMOVED lines=28> */
[----:B------:R-:W-:Y:S01]  /*0cc0*/  VIADD R3, R33, 0xfff00000 ;  /* 0xfff0000021037836 */ /* 0x000fe20000000000 */
[----:B------:R-:W-:-:S05]  /*0cd0*/  MOV R2, R32 ;  /* 0x0000002000027202 */ /* 0x000fca0000000f00 */
[----:B------:R-:W-:-:S08]  /*0ce0*/  DFMA R6, R4, -R4, R8 ;  /* 0x800000040406722b */ /* 0x000fd00000000008 */
[----:B------:R-:W-:Y:S01]  /*0cf0*/  DFMA R30, R6, R2, R4 ;  /* 0x00000002061e722b */ /* 0x000fe20000000004 */
[----:B------:R-:W-:Y:S10]  /*0d00*/  @!P0 BRA `(.L_x_17) ;  /* 0x0000000000188947 */ /* 0x000ff40003800000 */
[----:B------:R-:W-:Y:S01]  /*0d10*/  IMAD.MOV.U32 R0, RZ, RZ, R28 ;  /* 0x000000ffff007224 */ /* 0x000fe200078e001c */
[----:B------:R-:W-:Y:S01]  /*0d20*/  MOV R28, 0xd50 ;  /* 0x00000d50001c7802 */ /* 0x000fe20000000f00 */
[----:B------:R-:W-:-:S07]  /*0d30*/  IMAD.MOV.U32 R2, RZ, RZ, R32 ;  /* 0x000000ffff027224 */ /* 0x000fce00078e0020 */
[----:B------:R-:W-:Y:S05]  /*0d40*/  CALL.REL.NOINC `($__internal_1_$__cuda_sm20_dsqrt_rn_f64_mediumpath_v1) ;  /* 0x0000002000747944 */ /* 0x000fea0003c00000 */
[----:B------:R-:W-:Y:S02]  /*0d50*/  IMAD.MOV.U32 R30, RZ, RZ, R2 ;  /* 0x000000ffff1e7224 */ /* 0x000fe400078e0002 */
[----:B------:R-:W-:-:S07]  /*0d60*/  IMAD.MOV.U32 R31, RZ, RZ, R3 ;  /* 0x000000ffff1f7224 */ /* 0x000fce00078e0003 */
.L_x_17:
[----:B------:R-:W-:Y:S05]  /*0d70*/  BSYNC.RECONVERGENT B2 ;  /* 0x0000000000027941 */ /* 0x000fea0003800200 */
.L_x_16:
[----:B------:R-:W2:Y:S04]  /*0d80*/  LDG.E.64 R4, desc[UR10][R20.64+0x18] ;  /* 0x0000180a14047981 */ /* 0x000ea8000c1e1b00 */
[----:B------:R-:W3:Y:S01]  /*0d90*/  LDG.E.64 R2, desc[UR10][R12.64+0x18] ;  /* 0x0000180a0c027981 */ /* 0x000ee2000c1e1b00 */
[-C--:B------:R-:W-:Y:S01]  /*0da0*/  DMUL R6, R30, R30.reuse ;  /* 0x0000001e1e067228 */ /* 0x080fe20000000000 */
[----:B------:R-:W-:Y:S01]  /*0db0*/  MOV R8, 0x1 ;  /* 0x0000000100087802 */ /* 0x000fe20000000f00 */
        /* <DEDUP_REMOVED lines=20> */
[----:B------:R-:W-:Y:S01]  /*0f00*/  MOV R4, 0xf40 ;  /* 0x00000f4000047802 */ /* 0x000fe20000000f00 */
[----:B------:R-:W-:Y:S02]  /*0f10*/  IMAD.MOV.U32 R0, RZ, RZ, R6 ;  /* 0x000000ffff007224 */ /* 0x000fe400078e0006 */
[----:B------:R-:W-:-:S07]  /*0f20*/  IMAD.MOV.U32 R3, RZ, RZ, R7 ;  /* 0x000000ffff037224 */ /* 0x000fce00078e0007 */
[----:B------:R-:W-:Y:S05]  /*0f30*/  CALL.REL.NOINC `($__internal_0_$__cuda_sm20_div_rn_f64_full) ;  /* 0x0000001800647944 */ /* 0x000fea0003c00000 */
.L_x_19:
[----:B------:R-:W-:Y:S05]  /*0f40*/  BSYNC.RECONVERGENT B2 ;  /* 0x0000000000027941 */ /* 0x000fea0003800200 */
.L_x_18:
[-C--:B------:R-:W-:Y:S02]  /*0f50*/  DFMA R18, R24, R2.reuse, R18 ;  /* 0x000000021812722b */ /* 0x080fe40000000012 */
[-C--:B------:R-:W-:Y:S02]  /*0f60*/  DFMA R16, R22, R2.reuse, R16 ;  /* 0x000000021610722b */ /* 0x080fe40000000010 */
[----:B------:R-:W-:-:S11]  /*0f70*/  DFMA R14, R26, R2, R14 ;  /* 0x000000021a0e722b */ /* 0x000fd6000000000e */
.L_x_15:
[----:B------:R-:W-:Y:S05]  /*0f80*/  BSYNC.RECONVERGENT B1 ;  /* 0x0000000000017941 */ /* 0x000fea0003800200 */
.L_x_14:
        /* <DEDUP_REMOVED lines=12> */
[----:B------:R-:W-:Y:S01]  /*1050*/  MOV R4, 0x0 ;  /* 0x0000000000047802 */ /* 0x000fe20000000f00 */
[----:B------:R-:W-:Y:S01]  /*1060*/  IMAD.MOV.U32 R5, RZ, RZ, 0x3fd80000 ;  /* 0x3fd80000ff057424 */ /* 0x000fe200078e00ff */
        /* <DEDUP_REMOVED lines=19> */
[----:B------:R-:W-:Y:S01]  /*11a0*/  MOV R0, R28 ;  /* 0x0000001c00007202 */ /* 0x000fe20000000f00 */
[----:B------:R-:W-:Y:S01]  /*11b0*/  IMAD.MOV.U32 R2, RZ, RZ, R32 ;  /* 0x000000ffff027224 */ /* 0x000fe200078e0020 */
[----:B------:R-:W-:-:S07]  /*11c0*/  MOV R28, 0x11e0 ;  /* 0x000011e0001c7802 */ /* 0x000fce0000000f00 */
[----:B------:R-:W-:Y:S05]  /*11d0*/  CALL.REL.NOINC `($__internal_1_$__cuda_sm20_dsqrt_rn_f64_mediumpath_v1) ;  /* 0x0000001c00507944 */ /* 0x000fea0003c00000 */
[----:B------:R-:W-:Y:S02]  /*11e0*/  IMAD.MOV.U32 R30, RZ, RZ, R2 ;  /* 0x000000ffff1e7224 */ /* 0x000fe400078e0002 */
[----:B------:R-:W-:-:S07]  /*11f0*/  IMAD.MOV.U32 R31, RZ, RZ, R3 ;  /* 0x000000ffff1f7224 */ /* 0x000fce00078e0003 */
.L_x_23:
[----:B------:R-:W-:Y:S05]  /*1200*/  BSYNC.RECONVERGENT B2 ;  /* 0x0000000000027941 */ /* 0x000fea0003800200 */
.L_x_22:
        /* <DEDUP_REMOVED lines=28> */
.L_x_25:
[----:B------:R-:W-:Y:S05]  /*13d0*/  BSYNC.RECONVERGENT B2 ;  /* 0x0000000000027941 */ /* 0x000fea0003800200 */
.L_x_24:
[-C--:B------:R-:W-:Y:S02]  /*13e0*/  DFMA R18, R24, R2.reuse, R18 ;  /* 0x000000021812722b */ /* 0x080fe40000000012 */
[-C--:B------:R-:W-:Y:S02]  /*13f0*/  DFMA R16, R22, R2.reuse, R16 ;  /* 0x000000021610722b */ /* 0x080fe40000000010 */
[----:B------:R-:W-:-:S11]  /*1400*/  DFMA R14, R26, R2, R14 ;  /* 0x000000021a0e722b */ /* 0x000fd6000000000e */
.L_x_21:
[----:B------:R-:W-:Y:S05]  /*1410*/  BSYNC.RECONVERGENT B1 ;  /* 0x0000000000017941 */ /* 0x000fea0003800200 */
.L_x_20:
[----:B------:R-:W-:Y:S01]  /*1420*/  UIADD3 UR5, UPT, UPT, UR5, 0x4, URZ ;  /* 0x0000000405057890 */ /* 0x000fe2000fffe0ff */
[----:B------:R-:W-:Y:S01]  /*1430*/  IADD3 R12, P0, PT, R12, 0xe0, RZ ;  /* 0x000000e00c0c7810 */ /* 0x000fe20007f1e0ff */
[----:B------:R-:W-:Y:S02]  /*1440*/  VIADD R10, R10, 0x4 ;  /* 0x000000040a0a7836 */ /* 0x000fe40000000000 */
[----:B------:R-:W-:Y:S02]  /*1450*/  UISETP.NE.AND UP0, UPT, UR5, UR6, UPT ;  /* 0x000000060500728c */ /* 0x000fe4000bf05270 */
[----:B------:R-:W-:-:S07]  /*1460*/  IMAD.X R13, RZ, RZ, R13, P0 ;  /* 0x000000ffff0d7224 */ /* 0x000fce00000e060d */
[----:B------:R-:W-:Y:S05]  /*1470*/  BRA.U UP0, `(.L_x_26) ;  /* 0xffffffed005c7547 */ /* 0x000fea000b83ffff */
[----:B------:R-:W-:-:S07]  /*1480*/  IMAD.U32 R10, RZ, RZ, UR6 ;  /* 0x00000006ff0a7e24 */ /* 0x000fce000f8e00ff */
.L_x_1:
[----:B------:R-:W0:Y:S02]  /*1490*/  LDCU UR5, c[0x0][0x388] ;  /* 0x00007100ff0577ac */ /* 0x000e240008000800 */
[----:B0-----:R-:W-:-:S09]  /*14a0*/  ULOP3.LUT UP0, UR5, UR5, 0x3, URZ, 0xc0, !UPT ;  /* 0x0000000305057892 */ /* 0x001fd2000f80c0ff */
[----:B------:R-:W-:Y:S05]  /*14b0*/  BRA.U !UP0, `(.L_x_0) ;  /* 0x0000000d08987547 */ /* 0x000fea000b800000 */
[----:B------:R-:W-:-:S09]  /*14c0*/  UISETP.NE.AND UP0, UPT, UR5, 0x1, UPT ;  /* 0x000000010500788c */ /* 0x000fd2000bf05270 */
[----:B------:R-:W-:Y:S05]  /*14d0*/  BRA.U !UP0, `(.L_x_27) ;  /* 0x0000000908587547 */ /* 0x000fea000b800000 */
[----:B------:R-:W-:Y:S01]  /*14e0*/  ISETP.NE.AND P0, PT, R11, R10, PT ;  /* 0x0000000a0b00720c */ /* 0x000fe20003f05270 */
[----:B------:R-:W-:-:S12]  /*14f0*/  BSSY.RECONVERGENT B1, `(.L_x_28) ;  /* 0x0000048000017945 */ /* 0x000fd80003800200 */
[----:B------:R-:W-:Y:S05]  /*1500*/  @!P0 BRA `(.L_x_29) ;  /* 0x0000000400188947 */ /* 0x000fea0003800000 */
[----:B------:R-:W0:Y:S01]  /*1510*/  LDC.64 R26, c[0x0][0x380] ;  /* 0x0000e000ff1a7b82 */ /* 0x000e220000000a00 */
[----:B------:R-:W2:Y:S04]  /*1520*/  LDG.E.64 R4, desc[UR10][R20.64+0x8] ;  /* 0x0000080a14047981 */ /* 0x000ea8000c1e1b00 */
[----:B------:R-:W3:Y:S04]  /*1530*/  LDG.E.64 R2, desc[UR10][R20.64] ;  /* 0x0000000a14027981 */ /* 0x000ee8000c1e1b00 */
[----:B------:R-:W4:Y:S01]  /*1540*/  LDG.E.64 R6, desc[UR10][R20.64+0x10] ;  /* 0x0000100a14067981 */ /* 0x000f22000c1e1b00 */
[----:B0-----:R-:W-:-:S05]  /*1550*/  IMAD.WIDE.U32 R26, R10, 0x38, R26 ;  /* 0x000000380a1a7825 */ /* 0x001fca00078e001a */
[----:B------:R-:W2:Y:S04]  /*1560*/  LDG.E.64 R22, desc[UR10][R26.64+0x8] ;  /* 0x0000080a1a167981 */ /* 0x000ea8000c1e1b00 */
[----:B------:R-:W3:Y:S04]  /*1570*/  LDG.E.64 R24, desc[UR10][R26.64] ;  /* 0x0000000a1a187981 */ /* 0x000ee8000c1e1b00 */
[----:B------:R-:W4:Y:S01]  /*1580*/  LDG.E.64 R12, desc[UR10][R26.64+0x10] ;  /* 0x0000100a1a0c7981 */ /* 0x000f22000c1e1b00 */
[----:B------:R-:W-:Y:S01]  /*1590*/  BSSY.RECONVERGENT B2, `(.L_x_30) ;  /* 0x000001d000027945 */ /* 0x000fe20003800200 */
[----:B--2---:R-:W-:-:S02]  /*15a0*/  DADD R22, R22, -R4 ;  /* 0x0000000016167229 */ /* 0x004fc40000000804 */
[----:B---3--:R-:W-:-:S06]  /*15b0*/  DADD R24, R24, -R2 ;  /* 0x0000000018187229 */ /* 0x008fcc0000000802 */
[----:B------:R-:W-:Y:S02]  /*15c0*/  DMUL R2, R22, R22 ;  /* 0x0000001616027228 */ /* 0x000fe40000000000 */
[----:B----4-:R-:W-:-:S06]  /*15d0*/  DADD R12, R12, -R6 ;  /* 0x000000000c0c7229 */ /* 0x010fcc0000000806 */
[----:B------:R-:W-:-:S08]  /*15e0*/  DFMA R2, R24, R24, R2 ;  /* 0x000000181802722b */ /* 0x000fd00000000002 */
[----:B------:R-:W-:-:S06]  /*15f0*/  DFMA R8, R12, R12, R2 ;  /* 0x0000000c0c08722b */ /* 0x000fcc0000000002 */
[----:B------:R-:W0:Y:S04]  /*1600*/  MUFU.RSQ64H R29, R9 ;  /* 0x00000009001d7308 */ /* 0x000e280000001c00 */
[----:B------:R-:W-:Y:S01]  /*1610*/  IADD3 R28, PT, PT, R9, -0x3500000, RZ ;  /* 0xfcb00000091c7810 */ /* 0x000fe20007ffe0ff */
[----:B------:R-:W-:Y:S02]  /*1620*/  IMAD.MOV.U32 R4, RZ, RZ, 0x0 ;  /* 0x00000000ff047424 */ /* 0x000fe400078e00ff */
[----:B------:R-:W-:-:S03]  /*1630*/  IMAD.MOV.U32 R5, RZ, RZ, 0x3fd80000 ;  /* 0x3fd80000ff057424 */ /* 0x000fc600078e00ff */
[----:B0-----:R-:W-:-:S08]  /*1640*/  DMUL R2, R28, R28 ;  /* 0x0000001c1c027228 */ /* 0x001fd00000000000 */
[----:B------:R-:W-:-:S08]  /*1650*/  DFMA R2, R8, -R2, 1 ;  /* 0x3ff000000802742b */ /* 0x000fd00000000802 */
[----:B------:R-:W-:Y:S02]  /*1660*/  DFMA R4, R2, R4, 0.5 ;  /* 0x3fe000000204742b */ /* 0x000fe40000000004 */
[----:B------:R-:W-:-:S08]  /*1670*/  DMUL R2, R28, R2 ;  /* 0x000000021c027228 */ /* 0x000fd00000000000 */
[----:B------:R-:W-:Y:S01]  /*1680*/  DFMA R32, R4, R2, R28 ;  /* 0x000000020420722b */ /* 0x000fe2000000001c */
[----:B------:R-:W-:-:S07]  /*1690*/  ISETP.GE.U32.AND P0, PT, R28, 0x7ca00000, PT ;  /* 0x7ca000001c00780c */ /* 0x000fce0003f06070 */
        /* <DEDUP_REMOVED lines=12> */
.L_x_31:
[----:B------:R-:W-:Y:S05]  /*1760*/  BSYNC.RECONVERGENT B2 ;  /* 0x0000000000027941 */ /* 0x000fea0003800200 */
.L_x_30:
[----:B------:R-:W2:Y:S04]  /*1770*/  LDG.E.64 R2, desc[UR10][R20.64+0x18] ;  /* 0x0000180a14027981 */ /* 0x000ea8000c1e1b00 */
[----:B------:R-:W3:Y:S01]  /*1780*/  LDG.E.64 R26, desc[UR10][R26.64+0x18] ;  /* 0x0000180a1a1a7981 */ /* 0x000ee2000c1e1b00 */
[-C--:B------:R-:W-:Y:S01]  /*1790*/  DMUL R4, R30, R30.reuse ;  /* 0x0000001e1e047228 */ /* 0x080fe20000000000 */
[----:B------:R-:W-:Y:S01]  /*17a0*/  UMOV UR12, 0xffed8acc ;  /* 0xffed8acc000c7882 */ /* 0x000fe20000000000 */
[----:B------:R-:W-:Y:S01]  /*17b0*/  UMOV UR13, 0x3dd2589e ;  /* 0x3dd2589e000d7882 */ /* 0x000fe20000000000 */
[----:B------:R-:W-:Y:S05]  /*17c0*/  BSSY.RECONVERGENT B2, `(.L_x_32) ;  /* 0x0000017000027945 */ /* 0x000fea0003800200 */
[----:B------:R-:W-:Y:S01]  /*17d0*/  DMUL R30, R4, R30 ;  /* 0x0000001e041e7228 */ /* 0x000fe20000000000 */
[----:B------:R-:W-:-:S05]  /*17e0*/  IMAD.MOV.U32 R4, RZ, RZ, 0x1 ;  /* 0x00000001ff047424 */ /* 0x000fca00078e00ff */
        /* <DEDUP_REMOVED lines=20> */
.L_x_33:
[----:B------:R-:W-:Y:S05]  /*1930*/  BSYNC.RECONVERGENT B2 ;  /* 0x0000000000027941 */ /* 0x000fea0003800200 */
.L_x_32:
[-C--:B------:R-:W-:Y:S02]  /*1940*/  DFMA R18, R24, R2.reuse, R18 ;  /* 0x000000021812722b */ /* 0x080fe40000000012 */
[-C--:B------:R-:W-:Y:S02]  /*1950*/  DFMA R16, R22, R2.reuse, R16 ;  /* 0x000000021610722b */ /* 0x080fe40000000010 */
[----:B------:R-:W-:-:S11]  /*1960*/  DFMA R14, R12, R2, R14 ;  /* 0x000000020c0e722b */ /* 0x000fd6000000000e */
.L_x_29:
[----:B------:R-:W-:Y:S05]  /*1970*/  BSYNC.RECONVERGENT B1 ;  /* 0x0000000000017941 */ /* 0x000fea0003800200 */
.L_x_28:
[----:B------:R-:W-:Y:S01]  /*1980*/  VIADD R0, R10, 0x1 ;  /* 0x000000010a007836 */ /* 0x000fe20000000000 */
[----:B------:R-:W-:Y:S04]  /*1990*/  BSSY.RECONVERGENT B1, `(.L_x_34) ;  /* 0x0000049000017945 */ /* 0x000fe80003800200 */
[----:B------:R-:W-:-:S13]  /*19a0*/  ISETP.NE.AND P0, PT, R11, R0, PT ;  /* 0x000000000b00720c */ /* 0x000fda0003f05270 */
        /* <DEDUP_REMOVED lines=17> */
[----:B------:R-:W-:Y:S01]  /*1ac0*/  VIADD R28, R9, 0xfcb00000 ;  /* 0xfcb00000091c7836 */ /* 0x000fe20000000000 */
[----:B------:R-:W-:Y:S01]  /*1ad0*/  MOV R4, 0x0 ;  /* 0x0000000000047802 */ /* 0x000fe20000000f00 */
[----:B------:R-:W-:-:S04]  /*1ae0*/  IMAD.MOV.U32 R5, RZ, RZ, 0x3fd80000 ;  /* 0x3fd80000ff057424 */ /* 0x000fc800078e00ff */
        /* <DEDUP_REMOVED lines=18> */
.L_x_37:
[----:B------:R-:W-:Y:S05]  /*1c10*/  BSYNC.RECONVERGENT B2 ;  /* 0x0000000000027941 */ /* 0x000fea0003800200 */
.L_x_36:
        /* <DEDUP_REMOVED lines=28> */
.L_x_39:
[----:B------:R-:W-:Y:S05]  /*1de0*/  BSYNC.RECONVERGENT B2 ;  /* 0x0000000000027941 */ /* 0x000fea0003800200 */
.L_x_38:
[-C--:B------:R-:W-:Y:S02]  /*1df0*/  DFMA R18, R24, R2.reuse, R18 ;  /* 0x000000021812722b */ /* 0x080fe40000000012 */
[-C--:B------:R-:W-:Y:S02]  /*1e00*/  DFMA R16, R22, R2.reuse, R16 ;  /* 0x000000021610722b */ /* 0x080fe40000000010 */
[----:B------:R-:W-:-:S11]  /*1e10*/  DFMA R14, R12, R2, R14 ;  /* 0x000000020c0e722b */ /* 0x000fd6000000000e */
.L_x_35:
[----:B------:R-:W-:Y:S05]  /*1e20*/  BSYNC.RECONVERGENT B1 ;  /* 0x0000000000017941 */ /* 0x000fea0003800200 */
.L_x_34:
[----:B------:R-:W-:-:S07]  /*1e30*/  VIADD R10, R10, 0x2 ;  /* 0x000000020a0a7836 */ /* 0x000fce0000000000 */
.L_x_27:
[----:B------:R-:W0:Y:S01]  /*1e40*/  LDC R0, c[0x0][0x388] ;  /* 0x0000e200ff007b82 */ /* 0x000e220000000800 */
[----:B------:R-:W-:Y:S01]  /*1e50*/  ISETP.NE.AND P0, PT, R11, R10, PT ;  /* 0x0000000a0b00720c */ /* 0x000fe20003f05270 */
[----:B------:R-:W-:Y:S01]  /*1e60*/  BSSY.RECONVERGENT B1, `(.L_x_0) ;  /* 0x000004b000017945 */ /* 0x000fe20003800200 */
[----:B0-----:R-:W-:-:S04]  /*1e70*/  LOP3.LUT R0, R0, 0x1, RZ, 0xc0, !PT ;  /* 0x0000000100007812 */ /* 0x001fc800078ec0ff */
[----:B------:R-:W-:-:S13]  /*1e80*/  ISETP.NE.U32.OR P0, PT, R0, 0x1, !P0 ;  /* 0x000000010000780c */ /* 0x000fda0004705470 */
[----:B------:R-:W-:Y:S05]  /*1e90*/  @P0 BRA `(.L_x_40) ;  /* 0x00000004001c0947 */ /* 0x000fea0003800000 */
        /* <DEDUP_REMOVED lines=35> */
[----:B------:R-:W-:Y:S01]  /*20d0*/  IMAD.MOV.U32 R30, RZ, RZ, R2 ;  /* 0x000000ffff1e7224 */ /* 0x000fe200078e0002 */
[----:B------:R-:W-:-:S07]  /*20e0*/  MOV R31, R3 ;  /* 0x00000003001f7202 */ /* 0x000fce0000000f00 */
.L_x_42:
[----:B------:R-:W-:Y:S05]  /*20f0*/  BSYNC.RECONVERGENT B2 ;  /* 0x0000000000027941 */ /* 0x000fea0003800200 */
.L_x_41:
        /* <DEDUP_REMOVED lines=26> */
[----:B------:R-:W-:Y:S01]  /*22a0*/  MOV R4, 0x22d0 ;  /* 0x000022d000047802 */ /* 0x000fe20000000f00 */
[----:B------:R-:W-:-:S07]  /*22b0*/  IMAD.MOV.U32 R3, RZ, RZ, R7 ;  /* 0x000000ffff037224 */ /* 0x000fce00078e0007 */
[----:B------:R-:W-:Y:S05]  /*22c0*/  CALL.REL.NOINC `($__internal_0_$__cuda_sm20_div_rn_f64_full) ;  /* 0x0000000400807944 */ /* 0x000fea0003c00000 */
.L_x_44:
[----:B------:R-:W-:Y:S05]  /*22d0*/  BSYNC.RECONVERGENT B2 ;  /* 0x0000000000027941 */ /* 0x000fea0003800200 */
.L_x_43:
[-C--:B------:R-:W-:Y:S02]  /*22e0*/  DFMA R18, R24, R2.reuse, R18 ;  /* 0x000000021812722b */ /* 0x080fe40000000012 */
[-C--:B------:R-:W-:Y:S02]  /*22f0*/  DFMA R16, R22, R2.reuse, R16 ;  /* 0x000000021610722b */ /* 0x080fe40000000010 */
[----:B------:R-:W-:-:S11]  /*2300*/  DFMA R14, R12, R2, R14 ;  /* 0x000000020c0e722b */ /* 0x000fd6000000000e */
.L_x_40:
[----:B------:R-:W-:Y:S05]  /*2310*/  BSYNC.RECONVERGENT B1 ;  /* 0x0000000000017941 */ /* 0x000fea0003800200 */
.L_x_0:
[----:B------:R-:W-:Y:S06]  /*2320*/  BAR.SYNC.DEFER_BLOCKING 0x0 ;  /* 0x0000000000007b1d */ /* 0x000fec0000010000 */
[----:B------:R-:W2:Y:S01]  /*2330*/  LDG.E.64 R12, desc[UR10][R20.64+0x18] ;  /* 0x0000180a140c7981 */ /* 0x000ea2000c1e1b00 */
[----:B------:R-:W-:Y:S01]  /*2340*/  IMAD.MOV.U32 R2, RZ, RZ, 0x1 ;  /* 0x00000001ff027424 */ /* 0x000fe200078e00ff */
[----:B------:R-:W-:Y:S01]  /*2350*/  FSETP.GEU.AND P1, PT, |R19|, 6.5827683646048100446e-37, PT ;  /* 0x036000001300780b */ /* 0x000fe20003f2e200 */
[----:B------:R-:W-:Y:S01]  /*2360*/  BSSY.RECONVERGENT B1, `(.L_x_45) ;  /* 0x0000013000017945 */ /* 0x000fe20003800200 */
[----:B--2---:R-:W0:Y:S03]  /*2370*/  MUFU.RCP64H R3, R13 ;  /* 0x0000000d00037308 */ /* 0x004e260000001800 */
[----:B0-----:R-:W-:-:S08]  /*2380*/  DFMA R4, -R12, R2, 1 ;  /* 0x3ff000000c04742b */ /* 0x001fd00000000102 */
[----:B------:R-:W-:-:S08]  /*2390*/  DFMA R4, R4, R4, R4 ;  /* 0x000000040404722b */ /* 0x000fd00000000004 */
[----:B------:R-:W-:-:S08]  /*23a0*/  DFMA R4, R2, R4, R2 ;  /* 0x000000040204722b */ /* 0x000fd00000000002 */
[----:B------:R-:W-:-:S08]  /*23b0*/  DFMA R2, -R12, R4, 1 ;  /* 0x3ff000000c02742b */ /* 0x000fd00000000104 */
[----:B------:R-:W-:-:S08]  /*23c0*/  DFMA R2, R4, R2, R4 ;  /* 0x000000020402722b */ /* 0x000fd00000000004 */
[----:B------:R-:W-:-:S08]  /*23d0*/  DMUL R4, R2, R18 ;  /* 0x0000001202047228 */ /* 0x000fd00000000000 */
        /* <DEDUP_REMOVED lines=11> */
.L_x_46:
[----:B------:R-:W-:Y:S05]  /*2490*/  BSYNC.RECONVERGENT B1 ;  /* 0x0000000000017941 */ /* 0x000fea0003800200 */
.L_x_45:
[----:B------:R-:W2:Y:S01]  /*24a0*/  LDG.E.64 R18, desc[UR10][R20.64+0x20] ;  /* 0x0000200a14127981 */ /* 0x000ea2000c1e1b00 */
[----:B------:R-:W0:Y:S01]  /*24b0*/  MUFU.RCP64H R5, R13 ;  /* 0x0000000d00057308 */ /* 0x000e220000001800 */
[----:B------:R-:W-:Y:S01]  /*24c0*/  IMAD.MOV.U32 R4, RZ, RZ, 0x1 ;  /* 0x00000001ff047424 */ /* 0x000fe200078e00ff */
[----:B------:R-:W-:Y:S01]  /*24d0*/  FSETP.GEU.AND P1, PT, |R17|, 6.5827683646048100446e-37, PT ;  /* 0x036000001100780b */ /* 0x000fe20003f2e200 */
[----:B------:R-:W-:Y:S04]  /*24e0*/  BSSY.RECONVERGENT B1, `(.L_x_47) ;  /* 0x0000014000017945 */ /* 0x000fe80003800200 */
[----:B0-----:R-:W-:-:S08]  /*24f0*/  DFMA R6, -R12, R4, 1 ;  /* 0x3ff000000c06742b */ /* 0x001fd00000000104 */
[----:B------:R-:W-:-:S08]  /*2500*/  DFMA R6, R6, R6, R6 ;  /* 0x000000060606722b */ /* 0x000fd00000000006 */
[----:B------:R-:W-:-:S08]  /*2510*/  DFMA R6, R4, R6, R4 ;  /* 0x000000060406722b */ /* 0x000fd00000000004 */
[----:B------:R-:W-:-:S08]  /*2520*/  DFMA R4, -R12, R6, 1 ;  /* 0x3ff000000c04742b */ /* 0x000fd00000000106 */
[----:B------:R-:W-:-:S08]  /*2530*/  DFMA R8, R6, R4, R6 ;  /* 0x000000040608722b */ /* 0x000fd00000000006 */
[----:B------:R-:W-:-:S08]  /*2540*/  DMUL R4, R8, R16 ;  /* 0x0000001008047228 */ /* 0x000fd00000000000 */
[----:B------:R-:W-:Y:S02]  /*2550*/  DFMA R6, -R12, R4, R16 ;  /* 0x000000040c06722b */ /* 0x000fe40000000110 */
[----:B--2---:R-:W-:-:S06]  /*2560*/  DADD R18, R18, R2 ;  /* 0x0000000012127229 */ /* 0x004fcc0000000002 */
[----:B------:R-:W-:Y:S01]  /*2570*/  DFMA R2, R8, R6, R4 ;  /* 0x000000060802722b */ /* 0x000fe20000000004 */
[----:B------:R0:W-:Y:S09]  /*2580*/  STG.E.64 desc[UR10][R20.64+0x20], R18 ;  /* 0x0000201214007986 */ /* 0x0001f2000c101b0a */
[----:B------:R-:W-:-:S05]  /*2590*/  FFMA R0, RZ, R13, R3 ;  /* 0x0000000dff007223 */ /* 0x000fca0000000003 */
[----:B------:R-:W-:-:S13]  /*25a0*/  FSETP.GT.AND P0, PT, |R0|, 1.469367938527859385e-39, PT ;  /* 0x001000000000780b */ /* 0x000fda0003f04200 */
[----:B0-----:R-:W-:Y:S05]  /*25b0*/  @P0 BRA P1, `(.L_x_48) ;  /* 0x0000000000180947 */ /* 0x001fea0000800000 */
[----:B------:R-:W-:Y:S01]  /*25c0*/  MOV R2, R16 ;  /* 0x0000001000027202 */ /* 0x000fe20000000f00 */
[----:B------:R-:W-:Y:S01]  /*25d0*/  IMAD.MOV.U32 R5, RZ, RZ, R17 ;  /* 0x000000ffff057224 */ /* 0x000fe200078e0011 */
[----:B------:R-:W-:Y:S01]  /*25e0*/  MOV R4, 0x2620 ;  /* 0x0000262000047802 */ /* 0x000fe20000000f00 */
[----:B------:R-:W-:Y:S02]  /*25f0*/  IMAD.MOV.U32 R0, RZ, RZ, R12 ;  /* 0x000000ffff007224 */ /* 0x000fe400078e000c */
[----:B------:R-:W-:-:S07]  /*2600*/  IMAD.MOV.U32 R3, RZ, RZ, R13 ;  /* 0x000000ffff037224 */ /* 0x000fce00078e000d */
[----:B------:R-:W-:Y:S05]  /*2610*/  CALL.REL.NOINC `($__internal_0_$__cuda_sm20_div_rn_f64_full) ;  /* 0x0000000000ac7944 */ /* 0x000fea0003c00000 */
.L_x_48:
[----:B------:R-:W-:Y:S05]  /*2620*/  BSYNC.RECONVERGENT B1 ;  /* 0x0000000000017941 */ /* 0x000fea0003800200 */
.L_x_47:
[----:B------:R-:W2:Y:S01]  /*2630*/  LDG.E.64 R16, desc[UR10][R20.64+0x28] ;  /* 0x0000280a14107981 */ /* 0x000ea2000c1e1b00 */
[----:B------:R-:W0:Y:S01]  /*2640*/  MUFU.RCP64H R5, R13 ;  /* 0x0000000d00057308 */ /* 0x000e220000001800 */
[----:B------:R-:W-:Y:S01]  /*2650*/  MOV R4, 0x1 ;  /* 0x0000000100047802 */ /* 0x000fe20000000f00 */
[----:B------:R-:W-:Y:S01]  /*2660*/  BSSY.RECONVERGENT B1, `(.L_x_49) ;  /* 0x0000015000017945 */ /* 0x000fe20003800200 */
[----:B------:R-:W-:-:S04]  /*2670*/  FSETP.GEU.AND P1, PT, |R15|, 6.5827683646048100446e-37, PT ;  /* 0x036000000f00780b */ /* 0x000fc80003f2e200 */
        /* <DEDUP_REMOVED lines=13> */
[----:B------:R-:W-:Y:S01]  /*2750*/  IMAD.MOV.U32 R2, RZ, RZ, R14 ;  /* 0x000000ffff027224 */ /* 0x000fe200078e000e */
[----:B------:R-:W-:Y:S01]  /*2760*/  MOV R3, R13 ;  /* 0x0000000d00037202 */ /* 0x000fe20000000f00 */
[----:B------:R-:W-:Y:S01]  /*2770*/  IMAD.MOV.U32 R5, RZ, RZ, R15 ;  /* 0x000000ffff057224 */ /* 0x000fe200078e000f */
[----:B------:R-:W-:Y:S01]  /*2780*/  MOV R4, 0x27b0 ;  /* 0x000027b000047802 */ /* 0x000fe20000000f00 */
[----:B------:R-:W-:-:S07]  /*2790*/  IMAD.MOV.U32 R0, RZ, RZ, R12 ;  /* 0x000000ffff007224 */ /* 0x000fce00078e000c */
[----:B------:R-:W-:Y:S05]  /*27a0*/  CALL.REL.NOINC `($__internal_0_$__cuda_sm20_div_rn_f64_full) ;  /* 0x0000000000487944 */ /* 0x000fea0003c00000 */
.L_x_50:
[----:B------:R-:W-:Y:S05]  /*27b0*/  BSYNC.RECONVERGENT B1 ;  /* 0x0000000000017941 */ /* 0x000fea0003800200 */
.L_x_49:
[----:B------:R-:W2:Y:S04]  /*27c0*/  LDG.E.64 R4, desc[UR10][R20.64+0x30] ;  /* 0x0000300a14047981 */ /* 0x000ea8000c1e1b00 */
[----:B------:R-:W3:Y:S04]  /*27d0*/  LDG.E.64 R6, desc[UR10][R20.64] ;  /* 0x0000000a14067981 */ /* 0x000ee8000c1e1b00 */
[----:B------:R-:W4:Y:S04]  /*27e0*/  LDG.E.64 R8, desc[UR10][R20.64+0x8] ;  /* 0x0000080a14087981 */ /* 0x000f28000c1e1b00 */
[----:B------:R-:W5:Y:S01]  /*27f0*/  LDG.E.64 R12, desc[UR10][R20.64+0x10] ;  /* 0x0000100a140c7981 */ /* 0x000f62000c1e1b00 */
[----:B------:R-:W-:-:S04]  /*2800*/  UIADD3 UR4, UPT, UPT, UR4, 0x1, URZ ;  /* 0x0000000104047890 */ /* 0x000fc8000fffe0ff */
[----:B------:R-:W-:Y:S01]  /*2810*/  UISETP.NE.AND UP0, UPT, UR4, 0x14, UPT ;  /* 0x000000140400788c */ /* 0x000fe2000bf05270 */
[----:B--2---:R-:W-:Y:S02]  /*2820*/  DADD R4, R4, R2 ;  /* 0x0000000004047229 */ /* 0x004fe40000000002 */
[----:B---3--:R-:W-:-:S05]  /*2830*/  DADD R6, R18, R6 ;  /* 0x0000000012067229 */ /* 0x008fca0000000006 */
[----:B------:R0:W-:Y:S01]  /*2840*/  STG.E.64 desc[UR10][R20.64+0x30], R4 ;  /* 0x0000300414007986 */ /* 0x0001e2000c101b0a */
[----:B----4-:R-:W-:-:S03]  /*2850*/  DADD R8, R16, R8 ;  /* 0x0000000010087229 */ /* 0x010fc60000000008 */
[----:B------:R0:W-:Y:S01]  /*2860*/  STG.E.64 desc[UR10][R20.64], R6 ;  /* 0x0000000614007986 */ /* 0x0001e2000c101b0a */
[----:B-----5:R-:W-:-:S03]  /*2870*/  DADD R12, R4, R12 ;  /* 0x00000000040c7229 */ /* 0x020fc6000000000c */
[----:B------:R0:W-:Y:S04]  /*2880*/  STG.E.64 desc[UR10][R20.64+0x8], R8 ;  /* 0x0000080814007986 */ /* 0x0001e8000c101b0a */
[----:B------:R0:W-:Y:S01]  /*2890*/  STG.E.64 desc[UR10][R20.64+0x10], R12 ;  /* 0x0000100c14007986 */ /* 0x0001e2000c101b0a */
[----:B------:R-:W-:Y:S06]  /*28a0*/  BAR.SYNC.DEFER_BLOCKING 0x0 ;  /* 0x0000000000007b1d */ /* 0x000fec0000010000 */
[----:B------:R-:W-:Y:S05]  /*28b0*/  BRA.U UP0, `(.L_x_51) ;  /* 0xffffffd900087547 */ /* 0x000fea000b83ffff */
[----:B------:R-:W-:Y:S05]  /*28c0*/  EXIT ;  /* 0x000000000000794d */ /* 0x000fea0003800000 */
        .weak           $__internal_0_$__cuda_sm20_div_rn_f64_full
        .type           $__internal_0_$__cuda_sm20_div_rn_f64_full,@function
        .size           $__internal_0_$__cuda_sm20_div_rn_f64_full,($__internal_1_$__cuda_sm20_dsqrt_rn_f64_mediumpath_v1 - $__internal_0_$__cuda_sm20_div_rn_f64_full)
$__internal_0_$__cuda_sm20_div_rn_f64_full:
[----:B------:R-:W-:Y:S01]  /*28d0*/  IMAD.MOV.U32 R31, RZ, RZ, R5 ;  /* 0x000000ffff1f7224 */ /* 0x000fe200078e0005 */
[----:B------:R-:W-:Y:S01]  /*28e0*/  FSETP.GEU.AND P0, PT, |R3|, 1.469367938527859385e-39, PT ;  /* 0x001000000300780b */ /* 0x000fe20003f0e200 */
[----:B------:R-:W-:Y:S01]  /*28f0*/  IMAD.MOV.U32 R30, RZ, RZ, R2 ;  /* 0x000000ffff1e7224 */ /* 0x000fe200078e0002 */
[----:B------:R-:W-:Y:S01]  /*2900*/  MOV R9, R3 ;  /* 0x0000000300097202 */ /* 0x000fe20000000f00 */
[--C-:B------:R-:W-:Y:S01]  /*2910*/  IMAD.MOV.U32 R8, RZ, RZ, R0.reuse ;  /* 0x000000ffff087224 */ /* 0x100fe200078e0000 */
[----:B------:R-:W-:Y:S01]  /*2920*/  FSETP.GEU.AND P2, PT, |R31|, 1.469367938527859385e-39, PT ;  /* 0x001000001f00780b */ /* 0x000fe20003f4e200 */
[----:B------:R-:W-:Y:S01]  /*2930*/  IMAD.MOV.U32 R28, RZ, RZ, R0 ;  /* 0x000000ffff1c7224 */ /* 0x000fe200078e0000 */
[C---:B------:R-:W-:Y:S01]  /*2940*/  LOP3.LUT R2, R3.reuse, 0x800fffff, RZ, 0xc0, !PT ;  /* 0x800fffff03027812 */ /* 0x040fe200078ec0ff */
[----:B------:R-:W-:Y:S01]  /*2950*/  IMAD.MOV.U32 R0, RZ, RZ, 0x1ca00000 ;  /* 0x1ca00000ff007424 */ /* 0x000fe200078e00ff */
[----:B------:R-:W-:Y:S01]  /*2960*/  LOP3.LUT R3, R3, 0x7ff00000, RZ, 0xc0, !PT ;  /* 0x7ff0000003037812 */ /* 0x000fe200078ec0ff */
[----:B------:R-:W-:Y:S01]  /*2970*/  IMAD.MOV.U32 R34, RZ, RZ, R30 ;  /* 0x000000ffff227224 */ /* 0x000fe200078e001e */
[----:B------:R-:W-:Y:S01]  /*2980*/  LOP3.LUT R29, R2, 0x3ff00000, RZ, 0xfc, !PT ;  /* 0x3ff00000021d7812 */ /* 0x000fe200078efcff */
[----:B------:R-:W-:Y:S01]  /*2990*/  BSSY.RECONVERGENT B0, `(.L_x_52) ;  /* 0x0000054000007945 */ /* 0x000fe20003800200 */
[----:B------:R-:W-:Y:S01]  /*29a0*/  LOP3.LUT R2, R31, 0x7ff00000, RZ, 0xc0, !PT ;  /* 0x7ff000001f027812 */ /* 0x000fe200078ec0ff */
[----:B------:R-:W-:-:S03]  /*29b0*/  @!P0 DMUL R28, R8, 8.98846567431157953865e+307 ;  /* 0x7fe00000081c8828 */ /* 0x000fc60000000000 */
[----:B------:R-:W-:Y:S02]  /*29c0*/  ISETP.GE.U32.AND P1, PT, R2, R3, PT ;  /* 0x000000030200720c */ /* 0x000fe40003f26070 */
[----:B------:R-:W-:Y:S01]  /*29d0*/  @!P2 LOP3.LUT R5, R9, 0x7ff00000, RZ, 0xc0, !PT ;  /* 0x7ff000000905a812 */ /* 0x000fe200078ec0ff */
[----:B------:R-:W0:Y:S01]  /*29e0*/  MUFU.RCP64H R7, R29 ;  /* 0x0000001d00077308 */ /* 0x000e220000001800 */
[----:B------:R-:W-:Y:S02]  /*29f0*/  SEL R6, R0, 0x63400000, !P1 ;  /* 0x6340000000067807 */ /* 0x000fe40004800000 */
[----:B------:R-:W-:Y:S02]  /*2a00*/  @!P2 ISETP.GE.U32.AND P3, PT, R2, R5, PT ;  /* 0x000000050200a20c */ /* 0x000fe40003f66070 */
[----:B------:R-:W-:Y:S01]  /*2a10*/  LOP3.LUT R35, R6, 0x800fffff, R31, 0xf8, !PT ;  /* 0x800fffff06237812 */ /* 0x000fe200078ef81f */
[----:B------:R-:W-:Y:S01]  /*2a20*/  IMAD.MOV.U32 R6, RZ, RZ, 0x1 ;  /* 0x00000001ff067424 */ /* 0x000fe200078e00ff */
[----:B------:R-:W-:-:S02]  /*2a30*/  @!P2 SEL R5, R0, 0x63400000, !P3 ;  /* 0x634000000005a807 */ /* 0x000fc40005800000 */
[----:B------:R-:W-:Y:S02]  /*2a40*/  @!P2 MOV R32, RZ ;  /* 0x000000ff0020a202 */ /* 0x000fe40000000f00 */
[----:B------:R-:W-:Y:S02]  /*2a50*/  @!P2 LOP3.LUT R5, R5, 0x80000000, R31, 0xf8, !PT ;  /* 0x800000000505a812 */ /* 0x000fe400078ef81f */
[----:B------:R-:W-:Y:S02]  /*2a60*/  @!P0 LOP3.LUT R3, R29, 0x7ff00000, RZ, 0xc0, !PT ;  /* 0x7ff000001d038812 */ /* 0x000fe400078ec0ff */
[----:B------:R-:W-:Y:S01]  /*2a70*/  @!P2 LOP3.LUT R33, R5, 0x100000, RZ, 0xfc, !PT ;  /* 0x001000000521a812 */ /* 0x000fe200078efcff */
[----:B------:R-:W-:-:S05]  /*2a80*/  IMAD.MOV.U32 R5, RZ, RZ, R2 ;  /* 0x000000ffff057224 */ /* 0x000fca00078e0002 */
[----:B------:R-:W-:Y:S02]  /*2a90*/  @!P2 DFMA R34, R34, 2, -R32 ;  /* 0x400000002222a82b */ /* 0x000fe40000000820 */
[----:B0-----:R-:W-:-:S08]  /*2aa0*/  DFMA R32, R6, -R28, 1 ;  /* 0x3ff000000620742b */ /* 0x001fd0000000081c */
[----:B------:R-:W-:Y:S01]  /*2ab0*/  DFMA R32, R32, R32, R32 ;  /* 0x000000202020722b */ /* 0x000fe20000000020 */
[----:B------:R-:W-:-:S07]  /*2ac0*/  @!P2 LOP3.LUT R5, R35, 0x7ff00000, RZ, 0xc0, !PT ;  /* 0x7ff000002305a812 */ /* 0x000fce00078ec0ff */
[----:B------:R-:W-:-:S08]  /*2ad0*/  DFMA R6, R6, R32, R6 ;  /* 0x000000200606722b */ /* 0x000fd00000000006 */
[----:B------:R-:W-:-:S08]  /*2ae0*/  DFMA R36, R6, -R28, 1 ;  /* 0x3ff000000624742b */ /* 0x000fd0000000081c */
[----:B------:R-:W-:-:S08]  /*2af0*/  DFMA R36, R6, R36, R6 ;  /* 0x000000240624722b */ /* 0x000fd00000000006 */
[----:B------:R-:W-:-:S08]  /*2b00*/  DMUL R6, R36, R34 ;  /* 0x0000002224067228 */ /* 0x000fd00000000000 */
[----:B------:R-:W-:-:S08]  /*2b10*/  DFMA R32, R6, -R28, R34 ;  /* 0x8000001c0620722b */ /* 0x000fd00000000022 */
[----:B------:R-:W-:Y:S01]  /*2b20*/  DFMA R32, R36, R32, R6 ;  /* 0x000000202420722b */ /* 0x000fe20000000006 */
[----:B------:R-:W-:-:S05]  /*2b30*/  VIADD R6, R5, 0xffffffff ;  /* 0xffffffff05067836 */ /* 0x000fca0000000000 */
[----:B------:R-:W-:Y:S02]  /*2b40*/  ISETP.GT.U32.AND P0, PT, R6, 0x7feffffe, PT ;  /* 0x7feffffe0600780c */ /* 0x000fe40003f04070 */
[----:B------:R-:W-:-:S04]  /*2b50*/  IADD3 R6, PT, PT, R3, -0x1, RZ ;  /* 0xffffffff03067810 */ /* 0x000fc80007ffe0ff */
[----:B------:R-:W-:-:S13]  /*2b60*/  ISETP.GT.U32.OR P0, PT, R6, 0x7feffffe, P0 ;  /* 0x7feffffe0600780c */ /* 0x000fda0000704470 */
[----:B------:R-:W-:Y:S05]  /*2b70*/  @P0 BRA `(.L_x_53) ;  /* 0x0000000000740947 */ /* 0x000fea0003800000 */
[----:B------:R-:W-:-:S04]  /*2b80*/  LOP3.LUT R3, R9, 0x7ff00000, RZ, 0xc0, !PT ;  /* 0x7ff0000009037812 */ /* 0x000fc800078ec0ff */
[CC--:B------:R-:W-:Y:S02]  /*2b90*/  VIADDMNMX R5, R2.reuse, -R3.reuse, 0xb9600000, !PT ;  /* 0xb960000002057446 */ /* 0x0c0fe40007800903 */
[----:B------:R-:W-:Y:S01]  /*2ba0*/  ISETP.GE.U32.AND P0, PT, R2, R3, PT ;  /* 0x000000030200720c */ /* 0x000fe20003f06070 */
[----:B------:R-:W-:Y:S01]  /*2bb0*/  IMAD.MOV.U32 R2, RZ, RZ, RZ ;  /* 0x000000ffff027224 */ /* 0x000fe200078e00ff */
[----:B------:R-:W-:Y:S02]  /*2bc0*/  VIMNMX R5, PT, PT, R5, 0x46a00000, PT ;  /* 0x46a0000005057848 */ /* 0x000fe40003fe0100 */
[----:B------:R-:W-:-:S05]  /*2bd0*/  SEL R0, R0, 0x63400000, !P0 ;  /* 0x6340000000007807 */ /* 0x000fca0004000000 */
[----:B------:R-:W-:-:S04]  /*2be0*/  IMAD.IADD R0, R5, 0x1, -R0 ;  /* 0x0000000105007824 */ /* 0x000fc800078e0a00 */
[----:B------:R-:W-:-:S06]  /*2bf0*/  VIADD R3, R0, 0x7fe00000 ;  /* 0x7fe0000000037836 */ /* 0x000fcc0000000000 */
[----:B------:R-:W-:-:S10]  /*2c00*/  DMUL R6, R32, R2 ;  /* 0x0000000220067228 */ /* 0x000fd40000000000 */
[----:B------:R-:W-:-:S13]  /*2c10*/  FSETP.GTU.AND P0, PT, |R7|, 1.469367938527859385e-39, PT ;  /* 0x001000000700780b */ /* 0x000fda0003f0c200 */
[----:B------:R-:W-:Y:S05]  /*2c20*/  @P0 BRA `(.L_x_54) ;  /* 0x0000000000a80947 */ /* 0x000fea0003800000 */
[----:B------:R-:W-:-:S06]  /*2c30*/  DFMA R28, R32, -R28, R34 ;  /* 0x8000001c201c722b */ /* 0x000fcc0000000022 */
[----:B------:R-:W-:-:S04]  /*2c40*/  MOV R28, RZ ;  /* 0x000000ff001c7202 */ /* 0x000fc80000000f00 */
[C---:B------:R-:W-:Y:S02]  /*2c50*/  FSETP.NEU.AND P0, PT, R29.reuse, RZ, PT ;  /* 0x000000ff1d00720b */ /* 0x040fe40003f0d000 */
[----:B------:R-:W-:-:S04]  /*2c60*/  LOP3.LUT R2, R29, 0x80000000, R9, 0x48, !PT ;  /* 0x800000001d027812 */ /* 0x000fc800078e4809 */
[----:B------:R-:W-:-:S07]  /*2c70*/  LOP3.LUT R29, R2, R3, RZ, 0xfc, !PT ;  /* 0x00000003021d7212 */ /* 0x000fce00078efcff */
[----:B------:R-:W-:Y:S05]  /*2c80*/  @!P0 BRA `(.L_x_54) ;  /* 0x0000000000908947 */ /* 0x000fea0003800000 */
[----:B------:R-:W-:Y:S01]  /*2c90*/  IMAD.MOV R9, RZ, RZ, -R0 ;  /* 0x000000ffff097224 */ /* 0x000fe200078e0a00 */
[----:B------:R-:W-:Y:S01]  /*2ca0*/  IADD3 R0, PT, PT, -R0, -0x43300000, RZ ;  /* 0xbcd0000000007810 */ /* 0x000fe20007ffe1ff */
[----:B------:R-:W-:-:S06]  /*2cb0*/  IMAD.MOV.U32 R8, RZ, RZ, RZ ;  /* 0x000000ffff087224 */ /* 0x000fcc00078e00ff */
[----:B------:R-:W-:Y:S02]  /*2cc0*/  DFMA R8, R6, -R8, R32 ;  /* 0x800000080608722b */ /* 0x000fe40000000020 */
[----:B------:R-:W-:-:S08]  /*2cd0*/  DMUL.RP R32, R32, R28 ;  /* 0x0000001c20207228 */ /* 0x000fd00000008000 */
[----:B------:R-:W-:Y:S02]  /*2ce0*/  FSETP.NEU.AND P0, PT, |R9|, R0, PT ;  /* 0x000000000900720b */ /* 0x000fe40003f0d200 */
[----:B------:R-:W-:Y:S02]  /*2cf0*/  LOP3.LUT R0, R33, R2, RZ, 0x3c, !PT ;  /* 0x0000000221007212 */ /* 0x000fe400078e3cff */
[----:B------:R-:W-:Y:S02]  /*2d00*/  FSEL R2, R32, R6, !P0 ;  /* 0x0000000620027208 */ /* 0x000fe40004000000 */
[----:B------:R-:W-:-:S03]  /*2d10*/  FSEL R3, R0, R7, !P0 ;  /* 0x0000000700037208 */ /* 0x000fc60004000000 */
[----:B------:R-:W-:Y:S01]  /*2d20*/  IMAD.MOV.U32 R6, RZ, RZ, R2 ;  /* 0x000000ffff067224 */ /* 0x000fe200078e0002 */
[----:B------:R-:W-:Y:S01]  /*2d30*/  MOV R7, R3 ;  /* 0x0000000300077202 */ /* 0x000fe20000000f00 */
[----:B------:R-:W-:Y:S06]  /*2d40*/  BRA `(.L_x_54) ;  /* 0x0000000000607947 */ /* 0x000fec0003800000 */
.L_x_53:
[----:B------:R-:W-:-:S14]  /*2d50*/  DSETP.NAN.AND P0, PT, R30, R30, PT ;  /* 0x0000001e1e00722a */ /* 0x000fdc0003f08000 */
[----:B------:R-:W-:Y:S05]  /*2d60*/  @P0 BRA `(.L_x_55) ;  /* 0x00000000004c0947 */ /* 0x000fea0003800000 */
[----:B------:R-:W-:-:S14]  /*2d70*/  DSETP.NAN.AND P0, PT, R8, R8, PT ;  /* 0x000000080800722a */ /* 0x000fdc0003f08000 */
[----:B------:R-:W-:Y:S05]  /*2d80*/  @P0 BRA `(.L_x_56) ;  /* 0x0000000000340947 */ /* 0x000fea0003800000 */
[----:B------:R-:W-:Y:S01]  /*2d90*/  ISETP.NE.AND P0, PT, R5, R3, PT ;  /* 0x000000030500720c */ /* 0x000fe20003f05270 */
[----:B------:R-:W-:Y:S02]  /*2da0*/  IMAD.MOV.U32 R6, RZ, RZ, 0x0 ;  /* 0x00000000ff067424 */ /* 0x000fe400078e00ff */
[----:B------:R-:W-:-:S10]  /*2db0*/  IMAD.MOV.U32 R7, RZ, RZ, -0x80000 ;  /* 0xfff80000ff077424 */ /* 0x000fd400078e00ff */
[----:B------:R-:W-:Y:S05]  /*2dc0*/  @!P0 BRA `(.L_x_54) ;  /* 0x0000000000408947 */ /* 0x000fea0003800000 */
[----:B------:R-:W-:-:S04]  /*2dd0*/  ISETP.NE.AND P0, PT, R5, 0x7ff00000, PT ;  /* 0x7ff000000500780c */ /* 0x000fc80003f05270 */
[----:B------:R-:W-:Y:S02]  /*2de0*/  ISETP.EQ.OR P0, PT, R3, RZ, !P0 ;  /* 0x000000ff0300720c */ /* 0x000fe40004702670 */
[----:B------:R-:W-:-:S11]  /*2df0*/  LOP3.LUT R3, R31, 0x80000000, R9, 0x48, !PT ;  /* 0x800000001f037812 */ /* 0x000fd600078e4809 */
[----:B------:R-:W-:Y:S01]  /*2e00*/  @P0 LOP3.LUT R0, R3, 0x7ff00000, RZ, 0xfc, !PT ;  /* 0x7ff0000003000812 */ /* 0x000fe200078efcff */
[----:B------:R-:W-:Y:S01]  /*2e10*/  @!P0 IMAD.MOV.U32 R6, RZ, RZ, RZ ;  /* 0x000000ffff068224 */ /* 0x000fe200078e00ff */
[----:B------:R-:W-:Y:S01]  /*2e20*/  @!P0 MOV R7, R3 ;  /* 0x0000000300078202 */ /* 0x000fe20000000f00 */
[----:B------:R-:W-:Y:S02]  /*2e30*/  @P0 IMAD.MOV.U32 R6, RZ, RZ, RZ ;  /* 0x000000ffff060224 */ /* 0x000fe400078e00ff */
[----:B------:R-:W-:Y:S01]  /*2e40*/  @P0 IMAD.MOV.U32 R7, RZ, RZ, R0 ;  /* 0x000000ffff070224 */ /* 0x000fe200078e0000 */
[----:B------:R-:W-:Y:S06]  /*2e50*/  BRA `(.L_x_54) ;  /* 0x00000000001c7947 */ /* 0x000fec0003800000 */
.L_x_56:
[----:B------:R-:W-:Y:S01]  /*2e60*/  LOP3.LUT R3, R9, 0x80000, RZ, 0xfc, !PT ;  /* 0x0008000009037812 */ /* 0x000fe200078efcff */
[----:B------:R-:W-:-:S03]  /*2e70*/  IMAD.MOV.U32 R6, RZ, RZ, R8 ;  /* 0x000000ffff067224 */ /* 0x000fc600078e0008 */
[----:B------:R-:W-:Y:S01]  /*2e80*/  MOV R7, R3 ;  /* 0x0000000300077202 */ /* 0x000fe20000000f00 */
[----:B------:R-:W-:Y:S06]  /*2e90*/  BRA `(.L_x_54) ;  /* 0x00000000000c7947 */ /* 0x000fec0003800000 */
.L_x_55:
[----:B------:R-:W-:Y:S01]  /*2ea0*/  LOP3.LUT R3, R31, 0x80000, RZ, 0xfc, !PT ;  /* 0x000800001f037812 */ /* 0x000fe200078efcff */
[----:B------:R-:W-:-:S04]  /*2eb0*/  IMAD.MOV.U32 R6, RZ, RZ, R30 ;  /* 0x000000ffff067224 */ /* 0x000fc800078e001e */
[----:B------:R-:W-:-:S07]  /*2ec0*/  IMAD.MOV.U32 R7, RZ, RZ, R3 ;  /* 0x000000ffff077224 */ /* 0x000fce00078e0003 */
.L_x_54:
[----:B------:R-:W-:Y:S05]  /*2ed0*/  BSYNC.RECONVERGENT B0 ;  /* 0x0000000000007941 */ /* 0x000fea0003800200 */
.L_x_52:
[----:B------:R-:W-:Y:S01]  /*2ee0*/  IMAD.MOV.U32 R5, RZ, RZ, 0x0 ;  /* 0x00000000ff057424 */ /* 0x000fe200078e00ff */
[----:B------:R-:W-:Y:S01]  /*2ef0*/  MOV R3, R7 ;  /* 0x0000000700037202 */ /* 0x000fe20000000f00 */
[----:B------:R-:W-:Y:S02]  /*2f00*/  IMAD.MOV.U32 R2, RZ, RZ, R6 ;  /* 0x000000ffff027224 */ /* 0x000fe400078e0006 */
[----:B------:R-:W-:Y:S05]  /*2f10*/  RET.REL.NODEC R4 `(_Z27update_forces_and_positionsP4Bodyi) ;  /* 0xffffffd004387950 */ /* 0x000fea0003c3ffff */
        .weak           $__internal_1_$__cuda_sm20_dsqrt_rn_f64_mediumpath_v1
        .type           $__internal_1_$__cuda_sm20_dsqrt_rn_f64_mediumpath_v1,@function
        .size           $__internal_1_$__cuda_sm20_dsqrt_rn_f64_mediumpath_v1,(.L_x_63 - $__internal_1_$__cuda_sm20_dsqrt_rn_f64_mediumpath_v1)
$__internal_1_$__cuda_sm20_dsqrt_rn_f64_mediumpath_v1:
[----:B------:R-:W-:Y:S01]  /*2f20*/  ISETP.GE.U32.AND P0, PT, R0, -0x3400000, PT ;  /* 0xfcc000000000780c */ /* 0x000fe20003f06070 */
[----:B------:R-:W-:-:S12]  /*2f30*/  BSSY.RECONVERGENT B0, `(.L_x_57) ;  /* 0x0000023000007945 */ /* 0x000fd80003800200 */
[----:B------:R-:W-:Y:S05]  /*2f40*/  @!P0 BRA `(.L_x_58) ;  /* 0x0000000000208947 */ /* 0x000fea0003800000 */
[----:B------:R-:W-:-:S10]  /*2f50*/  DFMA.RM R4, R6, R2, R4 ;  /* 0x000000020604722b */ /* 0x000fd40000004004 */
[----:B------:R-:W-:-:S05]  /*2f60*/  IADD3 R2, P0, PT, R4, 0x1, RZ ;  /* 0x0000000104027810 */ /* 0x000fca0007f1e0ff */
[----:B------:R-:W-:-:S06]  /*2f70*/  IMAD.X R3, RZ, RZ, R5, P0 ;  /* 0x000000ffff037224 */ /* 0x000fcc00000e0605 */
[----:B------:R-:W-:-:S08]  /*2f80*/  DFMA.RP R8, -R4, R2, R8 ;  /* 0x000000020408722b */ /* 0x000fd00000008108 */
[----:B------:R-:W-:-:S06]  /*2f90*/  DSETP.GT.AND P0, PT, R8, RZ, PT ;  /* 0x000000ff0800722a */ /* 0x000fcc0003f04000 */
[----:B------:R-:W-:Y:S02]  /*2fa0*/  FSEL R2, R2, R4, P0 ;  /* 0x0000000402027208 */ /* 0x000fe40000000000 */
[----:B------:R-:W-:Y:S01]  /*2fb0*/  FSEL R3, R3, R5, P0 ;  /* 0x0000000503037208 */ /* 0x000fe20000000000 */
[----:B------:R-:W-:Y:S06]  /*2fc0*/  BRA `(.L_x_59) ;  /* 0x0000000000647947 */ /* 0x000fec0003800000 */
.L_x_58:
[----:B------:R-:W-:-:S14]  /*2fd0*/  DSETP.NE.AND P0, PT, R8, RZ, PT ;  /* 0x000000ff0800722a */ /* 0x000fdc0003f05000 */
[----:B------:R-:W-:Y:S05]  /*2fe0*/  @!P0 BRA `(.L_x_60) ;  /* 0x0000000000588947 */ /* 0x000fea0003800000 */
[----:B------:R-:W-:-:S13]  /*2ff0*/  ISETP.GE.AND P0, PT, R9, RZ, PT ;  /* 0x000000ff0900720c */ /* 0x000fda0003f06270 */
[----:B------:R-:W-:Y:S01]  /*3000*/  @!P0 IMAD.MOV.U32 R2, RZ, RZ, 0x0 ;  /* 0x00000000ff028424 */ /* 0x000fe200078e00ff */
[----:B------:R-:W-:Y:S01]  /*3010*/  @!P0 MOV R3, 0xfff80000 ;  /* 0xfff8000000038802 */ /* 0x000fe20000000f00 */
[----:B------:R-:W-:Y:S06]  /*3020*/  @!P0 BRA `(.L_x_59) ;  /* 0x00000000004c8947 */ /* 0x000fec0003800000 */
[----:B------:R-:W-:-:S13]  /*3030*/  ISETP.GT.AND P0, PT, R9, 0x7fefffff, PT ;  /* 0x7fefffff0900780c */ /* 0x000fda0003f04270 */
[----:B------:R-:W-:Y:S05]  /*3040*/  @P0 BRA `(.L_x_60) ;  /* 0x0000000000400947 */ /* 0x000fea0003800000 */
[----:B------:R-:W-:Y:S01]  /*3050*/  DMUL R8, R8, 8.11296384146066816958e+31 ;  /* 0x4690000008087828 */ /* 0x000fe20000000000 */
[----:B------:R-:W-:Y:S02]  /*3060*/  IMAD.MOV.U32 R6, RZ, RZ, RZ ;  /* 0x000000ffff067224 */ /* 0x000fe400078e00ff */
[----:B------:R-:W-:Y:S02]  /*3070*/  IMAD.MOV.U32 R2, RZ, RZ, 0x0 ;  /* 0x00000000ff027424 */ /* 0x000fe400078e00ff */
[----:B------:R-:W-:Y:S01]  /*3080*/  IMAD.MOV.U32 R3, RZ, RZ, 0x3fd80000 ;  /* 0x3fd80000ff037424 */ /* 0x000fe200078e00ff */
[----:B------:R-:W0:Y:S02]  /*3090*/  MUFU.RSQ64H R7, R9 ;  /* 0x0000000900077308 */ /* 0x000e240000001c00 */
[----:B0-----:R-:W-:-:S08]  /*30a0*/  DMUL R4, R6, R6 ;  /* 0x0000000606047228 */ /* 0x001fd00000000000 */
[----:B------:R-:W-:-:S08]  /*30b0*/  DFMA R4, R8, -R4, 1 ;  /* 0x3ff000000804742b */ /* 0x000fd00000000804 */
[----:B------:R-:W-:Y:S02]  /*30c0*/  DFMA R2, R4, R2, 0.5 ;  /* 0x3fe000000402742b */ /* 0x000fe40000000002 */
[----:B------:R-:W-:-:S08]  /*30d0*/  DMUL R4, R6, R4 ;  /* 0x0000000406047228 */ /* 0x000fd00000000000 */
[----:B------:R-:W-:-:S08]  /*30e0*/  DFMA R4, R2, R4, R6 ;  /* 0x000000040204722b */ /* 0x000fd00000000006 */
[----:B------:R-:W-:Y:S02]  /*30f0*/  DMUL R2, R8, R4 ;  /* 0x0000000408027228 */ /* 0x000fe40000000000 */
[----:B------:R-:W-:-:S06]  /*3100*/  IADD3 R5, PT, PT, R5, -0x100000, RZ ;  /* 0xfff0000005057810 */ /* 0x000fcc0007ffe0ff */
[----:B------:R-:W-:-:S08]  /*3110*/  DFMA R6, R2, -R2, R8 ;  /* 0x800000020206722b */ /* 0x000fd00000000008 */
[----:B------:R-:W-:-:S10]  /*3120*/  DFMA R2, R4, R6, R2 ;  /* 0x000000060402722b */ /* 0x000fd40000000002 */
[----:B------:R-:W-:Y:S01]  /*3130*/  VIADD R3, R3, 0xfcb00000 ;  /* 0xfcb0000003037836 */ /* 0x000fe20000000000 */
[----:B------:R-:W-:Y:S06]  /*3140*/  BRA `(.L_x_59) ;  /* 0x0000000000047947 */ /* 0x000fec0003800000 */
.L_x_60:
[----:B------:R-:W-:-:S11]  /*3150*/  DADD R2, R8, R8 ;  /* 0x0000000008027229 */ /* 0x000fd60000000008 */
.L_x_59:
[----:B------:R-:W-:Y:S05]  /*3160*/  BSYNC.RECONVERGENT B0 ;  /* 0x0000000000007941 */ /* 0x000fea0003800200 */
.L_x_57:
[----:B------:R-:W-:-:S04]  /*3170*/  IMAD.MOV.U32 R29, RZ, RZ, 0x0 ;  /* 0x00000000ff1d7424 */ /* 0x000fc800078e00ff */
[----:B------:R-:W-:Y:S05]  /*3180*/  RET.REL.NODEC R28 `(_Z27update_forces_and_positionsP4Bodyi) ;  /* 0xffffffcc1c9c7950 */ /* 0x000fea0003c3ffff */
.L_x_61:
[----:B------:R-:W-:-:S00]  /*3190*/  BRA `(.L_x_61) ;  /* 0xfffffffc00fc7947 */ /* 0x000fc0000383ffff */
[----:B------:R-:W-:-:S00]  /*31a0*/  NOP ;  /* 0x0000000000007918 */ /* 0x000fc00000000000 */
        /* <DEDUP_REMOVED lines=13> */
.L_x_63:


//--------------------- .nv.shared.reserved.0     --------------------------
	.section	.nv.shared.reserved.0,"aw",@nobits
	.weak		__nv_reservedSMEM_offset_0_alias
	.size		__nv_reservedSMEM_offset_0_alias, 0, 64
	.other		__nv_reservedSMEM_offset_0_alias,@"STO_CUDA_RESERVED_SHARED STV_DEFAULT"
__nv_reservedSMEM_offset_0_alias:
	.zero		0
	.zero		64


//--------------------- .nv.constant0._Z27update_forces_and_positionsP4Bodyi --------------------------
	.section	.nv.constant0._Z27update_forces_and_positionsP4Bodyi,"a",@progbits
	.sectionflags	@""
	.align	4
.nv.constant0._Z27update_forces_and_positionsP4Bodyi:
	.zero		908


//--------------------- SYMBOLS --------------------------

	.type		.nv.reservedSmem.offset0,@object
	.size		.nv.reservedSmem.offset0,0x4
